	.target	sm_100a

	.elftype	@"ET_EXEC"


//--------------------- .note.nv.tkinfo           --------------------------
	.section	.note.nv.tkinfo,"",@"SHT_NOTE"
	.sectionflags	@"SHF_NOTE_NV_TKINFO"
	.tkinfo
        /*0018*/ 	.word	0x00000002
        /*0030*/ 	.string	""
        /*0030*/ 	.string	"ptxas"
        /*0030*/ 	.string	"Cuda compilation tools, release 13.0, V13.0.88"
        /*0030*/ 	.string	"Build cuda_13.0.r13.0/compiler.36424714_0"
        /*0030*/ 	.string	"-arch sm_100a -m 64 "



//--------------------- .note.nv.cuinfo           --------------------------
	.section	.note.nv.cuinfo,"",@"SHT_NOTE"
	.sectionflags	@"SHF_NOTE_NV_CUINFO"
        /*0018*/ 	.short	0x0002
        /*001a*/ 	.short	0x0064
        /*001c*/ 	.short	0x0082
	.zero		2


//--------------------- .nv.info                  --------------------------
	.section	.nv.info,"",@"SHT_CUDA_INFO"
	.align	4


	//----- nvinfo : EIATTR_REGCOUNT
	.align		4
        /*0000*/ 	.byte	0x04, 0x2f
        /*0002*/ 	.short	(.L_12 - .L_11)
	.align		4
.L_11:
        /*0004*/ 	.word	index@(_ZN7cutlass13device_kernelIN5flash11enable_sm90INS1_16FlashAttnFwdSm90INS1_25CollectiveMainloopFwdSm90ILi2EN4cute5tupleIJNS5_1CILi1EEES8_S8_EEENS6_IJNS7_ILi128EEENS7_ILi96EEENS7_ILi192EEEEEELi192ENS_10bfloat16_tEfNS_4arch4Sm90ELb1ELb0ELb1ELb1ELb1ELb1ELb0ELb1ELb1ELb1ELb0ELb0EEENS1_21CollectiveEpilogueFwdINS6_IJSA_SC_SB_EEES9_SE_SG_Li256ELb1ELb1ELb0ELb0EEENS1_36VarlenDynamicPersistentTileSchedulerILi128ELi96ELi256ELi128ELb0ELb1ELb1ELb1ELb1ELb1EEEEEEEEEvNT_6ParamsE)
        /*0008*/ 	.word	0x00000004


	//----- nvinfo : EIATTR_FRAME_SIZE
	.align		4
.L_12:
        /*000c*/ 	.byte	0x04, 0x11
        /*000e*/ 	.short	(.L_14 - .L_13)
	.align		4
.L_13:
        /*0010*/ 	.word	index@(_ZN7cutlass13device_kernelIN5flash11enable_sm90INS1_16FlashAttnFwdSm90INS1_25CollectiveMainloopFwdSm90ILi2EN4cute5tupleIJNS5_1CILi1EEES8_S8_EEENS6_IJNS7_ILi128EEENS7_ILi96EEENS7_ILi192EEEEEELi192ENS_10bfloat16_tEfNS_4arch4Sm90ELb1ELb0ELb1ELb1ELb1ELb1ELb0ELb1ELb1ELb1ELb0ELb0EEENS1_21CollectiveEpilogueFwdINS6_IJSA_SC_SB_EEES9_SE_SG_Li256ELb1ELb1ELb0ELb0EEENS1_36VarlenDynamicPersistentTileSchedulerILi128ELi96ELi256ELi128ELb0ELb1ELb1ELb1ELb1ELb1EEEEEEEEEvNT_6ParamsE)
        /*0014*/ 	.word	0x00000000


	//----- nvinfo : EIATTR_REGCOUNT
	.align		4
.L_14:
        /*0018*/ 	.byte	0x04, 0x2f
        /*001a*/ 	.short	(.L_16 - .L_15)
	.align		4
.L_15:
        /*001c*/ 	.word	index@(_ZN7cutlass13device_kernelIN5flash11enable_sm90INS1_16FlashAttnFwdSm90INS1_25CollectiveMainloopFwdSm90ILi2EN4cute5tupleIJNS5_1CILi1EEES8_S8_EEENS6_IJNS7_ILi128EEENS7_ILi96EEENS7_ILi192EEEEEELi192ENS_10bfloat16_tEfNS_4arch4Sm90ELb1ELb0ELb1ELb1ELb1ELb0ELb0ELb1ELb1ELb1ELb0ELb0EEENS1_21CollectiveEpilogueFwdINS6_IJSA_SC_SB_EEES9_SE_SG_Li256ELb1ELb1ELb0ELb0EEENS1_36VarlenDynamicPersistentTileSchedulerILi128ELi96ELi256ELi128ELb0ELb1ELb1ELb1ELb1ELb1EEEEEEEEEvNT_6ParamsE)
        /*0020*/ 	.word	0x00000004


	//----- nvinfo : EIATTR_FRAME_SIZE
	.align		4
.L_16:
        /*0024*/ 	.byte	0x04, 0x11
        /*0026*/ 	.short	(.L_18 - .L_17)
	.align		4
.L_17:
        /*0028*/ 	.word	index@(_ZN7cutlass13device_kernelIN5flash11enable_sm90INS1_16FlashAttnFwdSm90INS1_25CollectiveMainloopFwdSm90ILi2EN4cute5tupleIJNS5_1CILi1EEES8_S8_EEENS6_IJNS7_ILi128EEENS7_ILi96EEENS7_ILi192EEEEEELi192ENS_10bfloat16_tEfNS_4arch4Sm90ELb1ELb0ELb1ELb1ELb1ELb0ELb0ELb1ELb1ELb1ELb0ELb0EEENS1_21CollectiveEpilogueFwdINS6_IJSA_SC_SB_EEES9_SE_SG_Li256ELb1ELb1ELb0ELb0EEENS1_36VarlenDynamicPersistentTileSchedulerILi128ELi96ELi256ELi128ELb0ELb1ELb1ELb1ELb1ELb1EEEEEEEEEvNT_6ParamsE)
        /*002c*/ 	.word	0x00000000


	//----- nvinfo : EIATTR_REGCOUNT
	.align		4
.L_18:
        /*0030*/ 	.byte	0x04, 0x2f
        /*0032*/ 	.short	(.L_20 - .L_19)
	.align		4
.L_19:
        /*0034*/ 	.word	index@(_ZN7cutlass13device_kernelIN5flash11enable_sm90INS1_16FlashAttnFwdSm90INS1_25CollectiveMainloopFwdSm90ILi2EN4cute5tupleIJNS5_1CILi1EEES8_S8_EEENS6_IJNS7_ILi128EEENS7_ILi96EEENS7_ILi192EEEEEELi192ENS_10bfloat16_tEfNS_4arch4Sm90ELb1ELb0ELb1ELb0ELb1ELb0ELb0ELb1ELb1ELb1ELb0ELb0EEENS1_21CollectiveEpilogueFwdINS6_IJSA_SC_SB_EEES9_SE_SG_Li256ELb0ELb1ELb0ELb0EEENS1_30DynamicPersistentTileSchedulerILi256ELi128ELb0ELb1ELb1EEEEEEEEEvNT_6ParamsE)
        /*0038*/ 	.word	0x00000004


	//----- nvinfo : EIATTR_FRAME_SIZE
	.align		4
.L_20:
        /*003c*/ 	.byte	0x04, 0x11
        /*003e*/ 	.short	(.L_22 - .L_21)
	.align		4
.L_21:
        /*0040*/ 	.word	index@(_ZN7cutlass13device_kernelIN5flash11enable_sm90INS1_16FlashAttnFwdSm90INS1_25CollectiveMainloopFwdSm90ILi2EN4cute5tupleIJNS5_1CILi1EEES8_S8_EEENS6_IJNS7_ILi128EEENS7_ILi96EEENS7_ILi192EEEEEELi192ENS_10bfloat16_tEfNS_4arch4Sm90ELb1ELb0ELb1ELb0ELb1ELb0ELb0ELb1ELb1ELb1ELb0ELb0EEENS1_21CollectiveEpilogueFwdINS6_IJSA_SC_SB_EEES9_SE_SG_Li256ELb0ELb1ELb0ELb0EEENS1_30DynamicPersistentTileSchedulerILi256ELi128ELb0ELb1ELb1EEEEEEEEEvNT_6ParamsE)
        /*0044*/ 	.word	0x00000000


	//----- nvinfo : EIATTR_REGCOUNT
	.align		4
.L_22:
        /*0048*/ 	.byte	0x04, 0x2f
        /*004a*/ 	.short	(.L_24 - .L_23)
	.align		4
.L_23:
        /*004c*/ 	.word	index@(_ZN7cutlass13device_kernelIN5flash11enable_sm90INS1_16FlashAttnFwdSm90INS1_25CollectiveMainloopFwdSm90ILi2EN4cute5tupleIJNS5_1CILi1EEES8_S8_EEENS6_IJNS7_ILi128EEENS7_ILi96EEENS7_ILi192EEEEEELi192ENS_10bfloat16_tEfNS_4arch4Sm90ELb0ELb1ELb1ELb1ELb1ELb1ELb0ELb1ELb1ELb1ELb0ELb0EEENS1_21CollectiveEpilogueFwdINS6_IJSA_SC_SB_EEES9_SE_SG_Li256ELb1ELb1ELb0ELb0EEENS1_36VarlenDynamicPersistentTileSchedulerILi128ELi96ELi256ELi128ELb0ELb1ELb1ELb1ELb0ELb1EEEEEEEEEvNT_6ParamsE)
        /*0050*/ 	.word	0x00000004


	//----- nvinfo : EIATTR_FRAME_SIZE
	.align		4
.L_24:
        /*0054*/ 	.byte	0x04, 0x11
        /*0056*/ 	.short	(.L_26 - .L_25)
	.align		4
.L_25:
        /*0058*/ 	.word	index@(_ZN7cutlass13device_kernelIN5flash11enable_sm90INS1_16FlashAttnFwdSm90INS1_25CollectiveMainloopFwdSm90ILi2EN4cute5tupleIJNS5_1CILi1EEES8_S8_EEENS6_IJNS7_ILi128EEENS7_ILi96EEENS7_ILi192EEEEEELi192ENS_10bfloat16_tEfNS_4arch4Sm90ELb0ELb1ELb1ELb1ELb1ELb1ELb0ELb1ELb1ELb1ELb0ELb0EEENS1_21CollectiveEpilogueFwdINS6_IJSA_SC_SB_EEES9_SE_SG_Li256ELb1ELb1ELb0ELb0EEENS1_36VarlenDynamicPersistentTileSchedulerILi128ELi96ELi256ELi128ELb0ELb1ELb1ELb1ELb0ELb1EEEEEEEEEvNT_6ParamsE)
        /*005c*/ 	.word	0x00000000


	//----- nvinfo : EIATTR_REGCOUNT
	.align		4
.L_26:
        /*0060*/ 	.byte	0x04, 0x2f
        /*0062*/ 	.short	(.L_28 - .L_27)
	.align		4
.L_27:
        /*0064*/ 	.word	index@(_ZN7cutlass13device_kernelIN5flash11enable_sm90INS1_16FlashAttnFwdSm90INS1_25CollectiveMainloopFwdSm90ILi2EN4cute5tupleIJNS5_1CILi1EEES8_S8_EEENS6_IJNS7_ILi128EEENS7_ILi96EEENS7_ILi192EEEEEELi192ENS_10bfloat16_tEfNS_4arch4Sm90ELb0ELb1ELb1ELb1ELb1ELb0ELb0ELb1ELb1ELb1ELb0ELb0EEENS1_21CollectiveEpilogueFwdINS6_IJSA_SC_SB_EEES9_SE_SG_Li256ELb1ELb1ELb0ELb0EEENS1_36VarlenDynamicPersistentTileSchedulerILi128ELi96ELi256ELi128ELb0ELb1ELb1ELb1ELb0ELb1EEEEEEEEEvNT_6ParamsE)
        /*0068*/ 	.word	0x00000004


	//----- nvinfo : EIATTR_FRAME_SIZE
	.align		4
.L_28:
        /*006c*/ 	.byte	0x04, 0x11
        /*006e*/ 	.short	(.L_30 - .L_29)
	.align		4
.L_29:
        /*0070*/ 	.word	index@(_ZN7cutlass13device_kernelIN5flash11enable_sm90INS1_16FlashAttnFwdSm90INS1_25CollectiveMainloopFwdSm90ILi2EN4cute5tupleIJNS5_1CILi1EEES8_S8_EEENS6_IJNS7_ILi128EEENS7_ILi96EEENS7_ILi192EEEEEELi192ENS_10bfloat16_tEfNS_4arch4Sm90ELb0ELb1ELb1ELb1ELb1ELb0ELb0ELb1ELb1ELb1ELb0ELb0EEENS1_21CollectiveEpilogueFwdINS6_IJSA_SC_SB_EEES9_SE_SG_Li256ELb1ELb1ELb0ELb0EEENS1_36VarlenDynamicPersistentTileSchedulerILi128ELi96ELi256ELi128ELb0ELb1ELb1ELb1ELb0ELb1EEEEEEEEEvNT_6ParamsE)
        /*0074*/ 	.word	0x00000000


	//----- nvinfo : EIATTR_REGCOUNT
	.align		4
.L_30:
        /*0078*/ 	.byte	0x04, 0x2f
        /*007a*/ 	.short	(.L_32 - .L_31)
	.align		4
.L_31:
        /*007c*/ 	.word	index@(_ZN7cutlass13device_kernelIN5flash11enable_sm90INS1_16FlashAttnFwdSm90INS1_25CollectiveMainloopFwdSm90ILi2EN4cute5tupleIJNS5_1CILi1EEES8_S8_EEENS6_IJNS7_ILi128EEENS7_ILi96EEENS7_ILi192EEEEEELi192ENS_10bfloat16_tEfNS_4arch4Sm90ELb0ELb1ELb1ELb0ELb1ELb0ELb0ELb1ELb1ELb1ELb0ELb0EEENS1_21CollectiveEpilogueFwdINS6_IJSA_SC_SB_EEES9_SE_SG_Li256ELb0ELb1ELb0ELb0EEENS1_30DynamicPersistentTileSchedulerILi256ELi128ELb0ELb1ELb1EEEEEEEEEvNT_6ParamsE)
        /*0080*/ 	.word	0x00000004


	//----- nvinfo : EIATTR_FRAME_SIZE
	.align		4
.L_32:
        /*0084*/ 	.byte	0x04, 0x11
        /*0086*/ 	.short	(.L_34 - .L_33)
	.align		4
.L_33:
        /*0088*/ 	.word	index@(_ZN7cutlass13device_kernelIN5flash11enable_sm90INS1_16FlashAttnFwdSm90INS1_25CollectiveMainloopFwdSm90ILi2EN4cute5tupleIJNS5_1CILi1EEES8_S8_EEENS6_IJNS7_ILi128EEENS7_ILi96EEENS7_ILi192EEEEEELi192ENS_10bfloat16_tEfNS_4arch4Sm90ELb0ELb1ELb1ELb0ELb1ELb0ELb0ELb1ELb1ELb1ELb0ELb0EEENS1_21CollectiveEpilogueFwdINS6_IJSA_SC_SB_EEES9_SE_SG_Li256ELb0ELb1ELb0ELb0EEENS1_30DynamicPersistentTileSchedulerILi256ELi128ELb0ELb1ELb1EEEEEEEEEvNT_6ParamsE)
        /*008c*/ 	.word	0x00000000


	//----- nvinfo : EIATTR_REGCOUNT
	.align		4
.L_34:
        /*0090*/ 	.byte	0x04, 0x2f
        /*0092*/ 	.short	(.L_36 - .L_35)
	.align		4
.L_35:
        /*0094*/ 	.word	index@(_ZN7cutlass13device_kernelIN5flash11enable_sm90INS1_16FlashAttnFwdSm90INS1_25CollectiveMainloopFwdSm90ILi2EN4cute5tupleIJNS5_1CILi1EEES8_S8_EEENS6_IJNS7_ILi128EEENS7_ILi96EEENS7_ILi192EEEEEELi192ENS_10bfloat16_tEfNS_4arch4Sm90ELb0ELb0ELb1ELb1ELb1ELb1ELb0ELb1ELb1ELb1ELb0ELb0EEENS1_21CollectiveEpilogueFwdINS6_IJSA_SC_SB_EEES9_SE_SG_Li256ELb1ELb1ELb0ELb0EEENS1_36VarlenDynamicPersistentTileSchedulerILi128ELi96ELi256ELi128ELb0ELb1ELb1ELb0ELb1ELb1EEEEEEEEEvNT_6ParamsE)
        /*0098*/ 	.word	0x00000004


	//----- nvinfo : EIATTR_FRAME_SIZE
	.align		4
.L_36:
        /*009c*/ 	.byte	0x04, 0x11
        /*009e*/ 	.short	(.L_38 - .L_37)
	.align		4
.L_37:
        /*00a0*/ 	.word	index@(_ZN7cutlass13device_kernelIN5flash11enable_sm90INS1_16FlashAttnFwdSm90INS1_25CollectiveMainloopFwdSm90ILi2EN4cute5tupleIJNS5_1CILi1EEES8_S8_EEENS6_IJNS7_ILi128EEENS7_ILi96EEENS7_ILi192EEEEEELi192ENS_10bfloat16_tEfNS_4arch4Sm90ELb0ELb0ELb1ELb1ELb1ELb1ELb0ELb1ELb1ELb1ELb0ELb0EEENS1_21CollectiveEpilogueFwdINS6_IJSA_SC_SB_EEES9_SE_SG_Li256ELb1ELb1ELb0ELb0EEENS1_36VarlenDynamicPersistentTileSchedulerILi128ELi96ELi256ELi128ELb0ELb1ELb1ELb0ELb1ELb1EEEEEEEEEvNT_6ParamsE)
        /*00a4*/ 	.word	0x00000000


	//----- nvinfo : EIATTR_REGCOUNT
	.align		4
.L_38:
        /*00a8*/ 	.byte	0x04, 0x2f
        /*00aa*/ 	.short	(.L_40 - .L_39)
	.align		4
.L_39:
        /*00ac*/ 	.word	index@(_ZN7cutlass13device_kernelIN5flash11enable_sm90INS1_16FlashAttnFwdSm90INS1_25CollectiveMainloopFwdSm90ILi2EN4cute5tupleIJNS5_1CILi1EEES8_S8_EEENS6_IJNS7_ILi128EEENS7_ILi96EEENS7_ILi192EEEEEELi192ENS_10bfloat16_tEfNS_4arch4Sm90ELb0ELb0ELb1ELb1ELb1ELb0ELb0ELb1ELb1ELb1ELb0ELb0EEENS1_21CollectiveEpilogueFwdINS6_IJSA_SC_SB_EEES9_SE_SG_Li256ELb1ELb1ELb0ELb0EEENS1_36VarlenDynamicPersistentTileSchedulerILi128ELi96ELi256ELi128ELb0ELb1ELb1ELb0ELb1ELb1EEEEEEEEEvNT_6ParamsE)
        /*00b0*/ 	.word	0x00000004


	//----- nvinfo : EIATTR_FRAME_SIZE
	.align		4
.L_40:
        /*00b4*/ 	.byte	0x04, 0x11
        /*00b6*/ 	.short	(.L_42 - .L_41)
	.align		4
.L_41:
        /*00b8*/ 	.word	index@(_ZN7cutlass13device_kernelIN5flash11enable_sm90INS1_16FlashAttnFwdSm90INS1_25CollectiveMainloopFwdSm90ILi2EN4cute5tupleIJNS5_1CILi1EEES8_S8_EEENS6_IJNS7_ILi128EEENS7_ILi96EEENS7_ILi192EEEEEELi192ENS_10bfloat16_tEfNS_4arch4Sm90ELb0ELb0ELb1ELb1ELb1ELb0ELb0ELb1ELb1ELb1ELb0ELb0EEENS1_21CollectiveEpilogueFwdINS6_IJSA_SC_SB_EEES9_SE_SG_Li256ELb1ELb1ELb0ELb0EEENS1_36VarlenDynamicPersistentTileSchedulerILi128ELi96ELi256ELi128ELb0ELb1ELb1ELb0ELb1ELb1EEEEEEEEEvNT_6ParamsE)
        /*00bc*/ 	.word	0x00000000


	//----- nvinfo : EIATTR_REGCOUNT
	.align		4
.L_42:
        /*00c0*/ 	.byte	0x04, 0x2f
        /*00c2*/ 	.short	(.L_44 - .L_43)
	.align		4
.L_43:
        /*00c4*/ 	.word	index@(_ZN7cutlass13device_kernelIN5flash11enable_sm90INS1_16FlashAttnFwdSm90INS1_25CollectiveMainloopFwdSm90ILi2EN4cute5tupleIJNS5_1CILi1EEES8_S8_EEENS6_IJNS7_ILi128EEENS7_ILi96EEENS7_ILi192EEEEEELi192ENS_10bfloat16_tEfNS_4arch4Sm90ELb0ELb0ELb1ELb0ELb1ELb0ELb0ELb1ELb1ELb1ELb0ELb0EEENS1_21CollectiveEpilogueFwdINS6_IJSA_SC_SB_EEES9_SE_SG_Li256ELb0ELb1ELb0ELb0EEENS1_29StaticPersistentTileSchedulerILb0EEEEEEEEEvNT_6ParamsE)
        /*00c8*/ 	.word	0x00000004


	//----- nvinfo : EIATTR_FRAME_SIZE
	.align		4
.L_44:
        /*00cc*/ 	.byte	0x04, 0x11
        /*00ce*/ 	.short	(.L_46 - .L_45)
	.align		4
.L_45:
        /*00d0*/ 	.word	index@(_ZN7cutlass13device_kernelIN5flash11enable_sm90INS1_16FlashAttnFwdSm90INS1_25CollectiveMainloopFwdSm90ILi2EN4cute5tupleIJNS5_1CILi1EEES8_S8_EEENS6_IJNS7_ILi128EEENS7_ILi96EEENS7_ILi192EEEEEELi192ENS_10bfloat16_tEfNS_4arch4Sm90ELb0ELb0ELb1ELb0ELb1ELb0ELb0ELb1ELb1ELb1ELb0ELb0EEENS1_21CollectiveEpilogueFwdINS6_IJSA_SC_SB_EEES9_SE_SG_Li256ELb0ELb1ELb0ELb0EEENS1_29StaticPersistentTileSchedulerILb0EEEEEEEEEvNT_6ParamsE)
        /*00d4*/ 	.word	0x00000000


	//----- nvinfo : EIATTR_MIN_STACK_SIZE
	.align		4
.L_46:
        /*00d8*/ 	.byte	0x04, 0x12
        /*00da*/ 	.short	(.L_48 - .L_47)
	.align		4
.L_47:
        /*00dc*/ 	.word	index@(_ZN7cutlass13device_kernelIN5flash11enable_sm90INS1_16FlashAttnFwdSm90INS1_25CollectiveMainloopFwdSm90ILi2EN4cute5tupleIJNS5_1CILi1EEES8_S8_EEENS6_IJNS7_ILi128EEENS7_ILi96EEENS7_ILi192EEEEEELi192ENS_10bfloat16_tEfNS_4arch4Sm90ELb0ELb0ELb1ELb0ELb1ELb0ELb0ELb1ELb1ELb1ELb0ELb0EEENS1_21CollectiveEpilogueFwdINS6_IJSA_SC_SB_EEES9_SE_SG_Li256ELb0ELb1ELb0ELb0EEENS1_29StaticPersistentTileSchedulerILb0EEEEEEEEEvNT_6ParamsE)
        /*00e0*/ 	.word	0x00000000


	//----- nvinfo : EIATTR_MIN_STACK_SIZE
	.align		4
.L_48:
        /*00e4*/ 	.byte	0x04, 0x12
        /*00e6*/ 	.short	(.L_50 - .L_49)
	.align		4
.L_49:
        /*00e8*/ 	.word	index@(_ZN7cutlass13device_kernelIN5flash11enable_sm90INS1_16FlashAttnFwdSm90INS1_25CollectiveMainloopFwdSm90ILi2EN4cute5tupleIJNS5_1CILi1EEES8_S8_EEENS6_IJNS7_ILi128EEENS7_ILi96EEENS7_ILi192EEEEEELi192ENS_10bfloat16_tEfNS_4arch4Sm90ELb0ELb0ELb1ELb1ELb1ELb0ELb0ELb1ELb1ELb1ELb0ELb0EEENS1_21CollectiveEpilogueFwdINS6_IJSA_SC_SB_EEES9_SE_SG_Li256ELb1ELb1ELb0ELb0EEENS1_36VarlenDynamicPersistentTileSchedulerILi128ELi96ELi256ELi128ELb0ELb1ELb1ELb0ELb1ELb1EEEEEEEEEvNT_6ParamsE)
        /*00ec*/ 	.word	0x00000000


	//----- nvinfo : EIATTR_MIN_STACK_SIZE
	.align		4
.L_50:
        /*00f0*/ 	.byte	0x04, 0x12
        /*00f2*/ 	.short	(.L_52 - .L_51)
	.align		4
.L_51:
        /*00f4*/ 	.word	index@(_ZN7cutlass13device_kernelIN5flash11enable_sm90INS1_16FlashAttnFwdSm90INS1_25CollectiveMainloopFwdSm90ILi2EN4cute5tupleIJNS5_1CILi1EEES8_S8_EEENS6_IJNS7_ILi128EEENS7_ILi96EEENS7_ILi192EEEEEELi192ENS_10bfloat16_tEfNS_4arch4Sm90ELb0ELb0ELb1ELb1ELb1ELb1ELb0ELb1ELb1ELb1ELb0ELb0EEENS1_21CollectiveEpilogueFwdINS6_IJSA_SC_SB_EEES9_SE_SG_Li256ELb1ELb1ELb0ELb0EEENS1_36VarlenDynamicPersistentTileSchedulerILi128ELi96ELi256ELi128ELb0ELb1ELb1ELb0ELb1ELb1EEEEEEEEEvNT_6ParamsE)
        /*00f8*/ 	.word	0x00000000


	//----- nvinfo : EIATTR_MIN_STACK_SIZE
	.align		4
.L_52:
        /*00fc*/ 	.byte	0x04, 0x12
        /*00fe*/ 	.short	(.L_54 - .L_53)
	.align		4
.L_53:
        /*0100*/ 	.word	index@(_ZN7cutlass13device_kernelIN5flash11enable_sm90INS1_16FlashAttnFwdSm90INS1_25CollectiveMainloopFwdSm90ILi2EN4cute5tupleIJNS5_1CILi1EEES8_S8_EEENS6_IJNS7_ILi128EEENS7_ILi96EEENS7_ILi192EEEEEELi192ENS_10bfloat16_tEfNS_4arch4Sm90ELb0ELb1ELb1ELb0ELb1ELb0ELb0ELb1ELb1ELb1ELb0ELb0EEENS1_21CollectiveEpilogueFwdINS6_IJSA_SC_SB_EEES9_SE_SG_Li256ELb0ELb1ELb0ELb0EEENS1_30DynamicPersistentTileSchedulerILi256ELi128ELb0ELb1ELb1EEEEEEEEEvNT_6ParamsE)
        /*0104*/ 	.word	0x00000000


	//----- nvinfo : EIATTR_MIN_STACK_SIZE
	.align		4
.L_54:
        /*0108*/ 	.byte	0x04, 0x12
        /*010a*/ 	.short	(.L_56 - .L_55)
	.align		4
.L_55:
        /*010c*/ 	.word	index@(_ZN7cutlass13device_kernelIN5flash11enable_sm90INS1_16FlashAttnFwdSm90INS1_25CollectiveMainloopFwdSm90ILi2EN4cute5tupleIJNS5_1CILi1EEES8_S8_EEENS6_IJNS7_ILi128EEENS7_ILi96EEENS7_ILi192EEEEEELi192ENS_10bfloat16_tEfNS_4arch4Sm90ELb0ELb1ELb1ELb1ELb1ELb0ELb0ELb1ELb1ELb1ELb0ELb0EEENS1_21CollectiveEpilogueFwdINS6_IJSA_SC_SB_EEES9_SE_SG_Li256ELb1ELb1ELb0ELb0EEENS1_36VarlenDynamicPersistentTileSchedulerILi128ELi96ELi256ELi128ELb0ELb1ELb1ELb1ELb0ELb1EEEEEEEEEvNT_6ParamsE)
        /*0110*/ 	.word	0x00000000


	//----- nvinfo : EIATTR_MIN_STACK_SIZE
	.align		4
.L_56:
        /*0114*/ 	.byte	0x04, 0x12
        /*0116*/ 	.short	(.L_58 - .L_57)
	.align		4
.L_57:
        /*0118*/ 	.word	index@(_ZN7cutlass13device_kernelIN5flash11enable_sm90INS1_16FlashAttnFwdSm90INS1_25CollectiveMainloopFwdSm90ILi2EN4cute5tupleIJNS5_1CILi1EEES8_S8_EEENS6_IJNS7_ILi128EEENS7_ILi96EEENS7_ILi192EEEEEELi192ENS_10bfloat16_tEfNS_4arch4Sm90ELb0ELb1ELb1ELb1ELb1ELb1ELb0ELb1ELb1ELb1ELb0ELb0EEENS1_21CollectiveEpilogueFwdINS6_IJSA_SC_SB_EEES9_SE_SG_Li256ELb1ELb1ELb0ELb0EEENS1_36VarlenDynamicPersistentTileSchedulerILi128ELi96ELi256ELi128ELb0ELb1ELb1ELb1ELb0ELb1EEEEEEEEEvNT_6ParamsE)
        /*011c*/ 	.word	0x00000000


	//----- nvinfo : EIATTR_MIN_STACK_SIZE
	.align		4
.L_58:
        /*0120*/ 	.byte	0x04, 0x12
        /*0122*/ 	.short	(.L_60 - .L_59)
	.align		4
.L_59:
        /*0124*/ 	.word	index@(_ZN7cutlass13device_kernelIN5flash11enable_sm90INS1_16FlashAttnFwdSm90INS1_25CollectiveMainloopFwdSm90ILi2EN4cute5tupleIJNS5_1CILi1EEES8_S8_EEENS6_IJNS7_ILi128EEENS7_ILi96EEENS7_ILi192EEEEEELi192ENS_10bfloat16_tEfNS_4arch4Sm90ELb1ELb0ELb1ELb0ELb1ELb0ELb0ELb1ELb1ELb1ELb0ELb0EEENS1_21CollectiveEpilogueFwdINS6_IJSA_SC_SB_EEES9_SE_SG_Li256ELb0ELb1ELb0ELb0EEENS1_30DynamicPersistentTileSchedulerILi256ELi128ELb0ELb1ELb1EEEEEEEEEvNT_6ParamsE)
        /*0128*/ 	.word	0x00000000


	//----- nvinfo : EIATTR_MIN_STACK_SIZE
	.align		4
.L_60:
        /*012c*/ 	.byte	0x04, 0x12
        /*012e*/ 	.short	(.L_62 - .L_61)
	.align		4
.L_61:
        /*0130*/ 	.word	index@(_ZN7cutlass13device_kernelIN5flash11enable_sm90INS1_16FlashAttnFwdSm90INS1_25CollectiveMainloopFwdSm90ILi2EN4cute5tupleIJNS5_1CILi1EEES8_S8_EEENS6_IJNS7_ILi128EEENS7_ILi96EEENS7_ILi192EEEEEELi192ENS_10bfloat16_tEfNS_4arch4Sm90ELb1ELb0ELb1ELb1ELb1ELb0ELb0ELb1ELb1ELb1ELb0ELb0EEENS1_21CollectiveEpilogueFwdINS6_IJSA_SC_SB_EEES9_SE_SG_Li256ELb1ELb1ELb0ELb0EEENS1_36VarlenDynamicPersistentTileSchedulerILi128ELi96ELi256ELi128ELb0ELb1ELb1ELb1ELb1ELb1EEEEEEEEEvNT_6ParamsE)
        /*0134*/ 	.word	0x00000000


	//----- nvinfo : EIATTR_MIN_STACK_SIZE
	.align		4
.L_62:
        /*0138*/ 	.byte	0x04, 0x12
        /*013a*/ 	.short	(.L_64 - .L_63)
	.align		4
.L_63:
        /*013c*/ 	.word	index@(_ZN7cutlass13device_kernelIN5flash11enable_sm90INS1_16FlashAttnFwdSm90INS1_25CollectiveMainloopFwdSm90ILi2EN4cute5tupleIJNS5_1CILi1EEES8_S8_EEENS6_IJNS7_ILi128EEENS7_ILi96EEENS7_ILi192EEEEEELi192ENS_10bfloat16_tEfNS_4arch4Sm90ELb1ELb0ELb1ELb1ELb1ELb1ELb0ELb1ELb1ELb1ELb0ELb0EEENS1_21CollectiveEpilogueFwdINS6_IJSA_SC_SB_EEES9_SE_SG_Li256ELb1ELb1ELb0ELb0EEENS1_36VarlenDynamicPersistentTileSchedulerILi128ELi96ELi256ELi128ELb0ELb1ELb1ELb1ELb1ELb1EEEEEEEEEvNT_6ParamsE)
        /*0140*/ 	.word	0x00000000
.L_64:


//--------------------- .nv.compat                --------------------------
	.section	.nv.compat,"",@"SHT_CUDA_COMPAT_INFO"
	.align	4
        /*0000*/ 	.byte	0x02, 0x09, 0x01, 0x00, 0x02, 0x02, 0x01, 0x00, 0x02, 0x05, 0x05, 0x00, 0x03, 0x07, 0x01, 0x01
        /*0010*/ 	.byte	0x02, 0x03, 0x00, 0x00, 0x02, 0x06, 0x01, 0x00, 0x04, 0x0b, 0x08, 0x00, 0x09, 0x00, 0x00, 0x00
        /*0020*/ 	.byte	0x00, 0x00, 0x00, 0x00


//--------------------- .nv.info._ZN7cutlass13device_kernelIN5flash11enable_sm90INS1_16FlashAttnFwdSm90INS1_25CollectiveMainloopFwdSm90ILi2EN4cute5tupleIJNS5_1CILi1EEES8_S8_EEENS6_IJNS7_ILi128EEENS7_ILi96EEENS7_ILi192EEEEEELi192ENS_10bfloat16_tEfNS_4arch4Sm90ELb0ELb0ELb1ELb0ELb1ELb0ELb0ELb1ELb1ELb1ELb0ELb0EEENS1_21CollectiveEpilogueFwdINS6_IJSA_SC_SB_EEES9_SE_SG_Li256ELb0ELb1ELb0ELb0EEENS1_29StaticPersistentTileSchedulerILb0EEEEEEEEEvNT_6ParamsE --------------------------
	.section	.nv.info._ZN7cutlass13device_kernelIN5flash11enable_sm90INS1_16FlashAttnFwdSm90INS1_25CollectiveMainloopFwdSm90ILi2EN4cute5tupleIJNS5_1CILi1EEES8_S8_EEENS6_IJNS7_ILi128EEENS7_ILi96EEENS7_ILi192EEEEEELi192ENS_10bfloat16_tEfNS_4arch4Sm90ELb0ELb0ELb1ELb0ELb1ELb0ELb0ELb1ELb1ELb1ELb0ELb0EEENS1_21CollectiveEpilogueFwdINS6_IJSA_SC_SB_EEES9_SE_SG_Li256ELb0ELb1ELb0ELb0EEENS1_29StaticPersistentTileSchedulerILb0EEEEEEEEEvNT_6ParamsE,"",@"SHT_CUDA_INFO"
	.sectionflags	@""
	.align	4


	//----- nvinfo : EIATTR_CUDA_API_VERSION
	.align		4
        /*0000*/ 	.byte	0x04, 0x37
        /*0002*/ 	.short	(.L_66 - .L_65)
.L_65:
        /*0004*/ 	.word	0x00000082


	//----- nvinfo : EIATTR_KPARAM_INFO
	.align		4
.L_66:
        /*0008*/ 	.byte	0x04, 0x17
        /*000a*/ 	.short	(.L_68 - .L_67)
.L_67:
        /*000c*/ 	.word	0x00000000
        /*0010*/ 	.short	0x0000
        /*0012*/ 	.short	0x0000
        /*0014*/ 	.byte	0x00, 0xf0, 0x01, 0x28


	//----- nvinfo : EIATTR_SPARSE_MMA_MASK
	.align		4
.L_68:
        /*0018*/ 	.byte	0x03, 0x50
        /*001a*/ 	.short	0x0000


	//----- nvinfo : EIATTR_MAXREG_COUNT
	.align		4
        /*001c*/ 	.byte	0x03, 0x1b
        /*001e*/ 	.short	0x00a8


	//----- nvinfo : EIATTR_MERCURY_ISA_VERSION
	.align		4
        /*0020*/ 	.byte	0x03, 0x5f
        /*0022*/ 	.short	0x0101


	//----- nvinfo : EIATTR_VRC_CTA_INIT_COUNT
	.align		4
        /*0024*/ 	.byte	0x02, 0x4a
	.zero		1
	.zero		1


	//----- nvinfo : EIATTR_EXIT_INSTR_OFFSETS
	.align		4
        /*0028*/ 	.byte	0x04, 0x1c
        /*002a*/ 	.short	(.L_70 - .L_69)


	//   ....[0]....
.L_69:
        /*002c*/ 	.word	0x00000010


	//----- nvinfo : EIATTR_MAX_THREADS
	.align		4
.L_70:
        /*0030*/ 	.byte	0x04, 0x05
        /*0032*/ 	.short	(.L_72 - .L_71)
.L_71:
        /*0034*/ 	.word	0x00000180
        /*0038*/ 	.word	0x00000001
        /*003c*/ 	.word	0x00000001


	//----- nvinfo : EIATTR_CBANK_PARAM_SIZE
	.align		4
.L_72:
        /*0040*/ 	.byte	0x03, 0x19
        /*0042*/ 	.short	0x0a00


	//----- nvinfo : EIATTR_PARAM_CBANK
	.align		4
        /*0044*/ 	.byte	0x04, 0x0a
        /*0046*/ 	.short	(.L_74 - .L_73)
	.align		4
.L_73:
        /*0048*/ 	.word	index@(.nv.constant0._ZN7cutlass13device_kernelIN5flash11enable_sm90INS1_16FlashAttnFwdSm90INS1_25CollectiveMainloopFwdSm90ILi2EN4cute5tupleIJNS5_1CILi1EEES8_S8_EEENS6_IJNS7_ILi128EEENS7_ILi96EEENS7_ILi192EEEEEELi192ENS_10bfloat16_tEfNS_4arch4Sm90ELb0ELb0ELb1ELb0ELb1ELb0ELb0ELb1ELb1ELb1ELb0ELb0EEENS1_21CollectiveEpilogueFwdINS6_IJSA_SC_SB_EEES9_SE_SG_Li256ELb0ELb1ELb0ELb0EEENS1_29StaticPersistentTileSchedulerILb0EEEEEEEEEvNT_6ParamsE)
        /*004c*/ 	.short	0x0380
        /*004e*/ 	.short	0x0a00


	//----- nvinfo : EIATTR_SW_WAR
	.align		4
.L_74:
        /*0050*/ 	.byte	0x04, 0x36
        /*0052*/ 	.short	(.L_76 - .L_75)
.L_75:
        /*0054*/ 	.word	0x00000008
.L_76:


//--------------------- .nv.info._ZN7cutlass13device_kernelIN5flash11enable_sm90INS1_16FlashAttnFwdSm90INS1_25CollectiveMainloopFwdSm90ILi2EN4cute5tupleIJNS5_1CILi1EEES8_S8_EEENS6_IJNS7_ILi128EEENS7_ILi96EEENS7_ILi192EEEEEELi192ENS_10bfloat16_tEfNS_4arch4Sm90ELb0ELb0ELb1ELb1ELb1ELb0ELb0ELb1ELb1ELb1ELb0ELb0EEENS1_21CollectiveEpilogueFwdINS6_IJSA_SC_SB_EEES9_SE_SG_Li256ELb1ELb1ELb0ELb0EEENS1_36VarlenDynamicPersistentTileSchedulerILi128ELi96ELi256ELi128ELb0ELb1ELb1ELb0ELb1ELb1EEEEEEEEEvNT_6ParamsE --------------------------
	.section	.nv.info._ZN7cutlass13device_kernelIN5flash11enable_sm90INS1_16FlashAttnFwdSm90INS1_25CollectiveMainloopFwdSm90ILi2EN4cute5tupleIJNS5_1CILi1EEES8_S8_EEENS6_IJNS7_ILi128EEENS7_ILi96EEENS7_ILi192EEEEEELi192ENS_10bfloat16_tEfNS_4arch4Sm90ELb0ELb0ELb1ELb1ELb1ELb0ELb0ELb1ELb1ELb1ELb0ELb0EEENS1_21CollectiveEpilogueFwdINS6_IJSA_SC_SB_EEES9_SE_SG_Li256ELb1ELb1ELb0ELb0EEENS1_36VarlenDynamicPersistentTileSchedulerILi128ELi96ELi256ELi128ELb0ELb1ELb1ELb0ELb1ELb1EEEEEEEEEvNT_6ParamsE,"",@"SHT_CUDA_INFO"
	.sectionflags	@""
	.align	4


	//----- nvinfo : EIATTR_CUDA_API_VERSION
	.align		4
        /*0000*/ 	.byte	0x04, 0x37
        /*0002*/ 	.short	(.L_78 - .L_77)
.L_77:
        /*0004*/ 	.word	0x00000082


	//----- nvinfo : EIATTR_KPARAM_INFO
	.align		4
.L_78:
        /*0008*/ 	.byte	0x04, 0x17
        /*000a*/ 	.short	(.L_80 - .L_79)
.L_79:
        /*000c*/ 	.word	0x00000000
        /*0010*/ 	.short	0x0000
        /*0012*/ 	.short	0x0000
        /*0014*/ 	.byte	0x00, 0xf0, 0x01, 0x2a


	//----- nvinfo : EIATTR_SPARSE_MMA_MASK
	.align		4
.L_80:
        /*0018*/ 	.byte	0x03, 0x50
        /*001a*/ 	.short	0x0000


	//----- nvinfo : EIATTR_MAXREG_COUNT
	.align		4
        /*001c*/ 	.byte	0x03, 0x1b
        /*001e*/ 	.short	0x00a8


	//----- nvinfo : EIATTR_MERCURY_ISA_VERSION
	.align		4
        /*0020*/ 	.byte	0x03, 0x5f
        /*0022*/ 	.short	0x0101


	//----- nvinfo : EIATTR_VRC_CTA_INIT_COUNT
	.align		4
        /*0024*/ 	.byte	0x02, 0x4a
	.zero		1
	.zero		1


	//----- nvinfo : EIATTR_EXIT_INSTR_OFFSETS
	.align		4
        /*0028*/ 	.byte	0x04, 0x1c
        /*002a*/ 	.short	(.L_82 - .L_81)


	//   ....[0]....
.L_81:
        /*002c*/ 	.word	0x00000010


	//----- nvinfo : EIATTR_MAX_THREADS
	.align		4
.L_82:
        /*0030*/ 	.byte	0x04, 0x05
        /*0032*/ 	.short	(.L_84 - .L_83)
.L_83:
        /*0034*/ 	.word	0x00000180
        /*0038*/ 	.word	0x00000001
        /*003c*/ 	.word	0x00000001


	//----- nvinfo : EIATTR_CBANK_PARAM_SIZE
	.align		4
.L_84:
        /*0040*/ 	.byte	0x03, 0x19
        /*0042*/ 	.short	0x0a80


	//----- nvinfo : EIATTR_PARAM_CBANK
	.align		4
        /*0044*/ 	.byte	0x04, 0x0a
        /*0046*/ 	.short	(.L_86 - .L_85)
	.align		4
.L_85:
        /*0048*/ 	.word	index@(.nv.constant0._ZN7cutlass13device_kernelIN5flash11enable_sm90INS1_16FlashAttnFwdSm90INS1_25CollectiveMainloopFwdSm90ILi2EN4cute5tupleIJNS5_1CILi1EEES8_S8_EEENS6_IJNS7_ILi128EEENS7_ILi96EEENS7_ILi192EEEEEELi192ENS_10bfloat16_tEfNS_4arch4Sm90ELb0ELb0ELb1ELb1ELb1ELb0ELb0ELb1ELb1ELb1ELb0ELb0EEENS1_21CollectiveEpilogueFwdINS6_IJSA_SC_SB_EEES9_SE_SG_Li256ELb1ELb1ELb0ELb0EEENS1_36VarlenDynamicPersistentTileSchedulerILi128ELi96ELi256ELi128ELb0ELb1ELb1ELb0ELb1ELb1EEEEEEEEEvNT_6ParamsE)
        /*004c*/ 	.short	0x0380
        /*004e*/ 	.short	0x0a80


	//----- nvinfo : EIATTR_SW_WAR
	.align		4
.L_86:
        /*0050*/ 	.byte	0x04, 0x36
        /*0052*/ 	.short	(.L_88 - .L_87)
.L_87:
        /*0054*/ 	.word	0x00000008
.L_88:


//--------------------- .nv.info._ZN7cutlass13device_kernelIN5flash11enable_sm90INS1_16FlashAttnFwdSm90INS1_25CollectiveMainloopFwdSm90ILi2EN4cute5tupleIJNS5_1CILi1EEES8_S8_EEENS6_IJNS7_ILi128EEENS7_ILi96EEENS7_ILi192EEEEEELi192ENS_10bfloat16_tEfNS_4arch4Sm90ELb0ELb0ELb1ELb1ELb1ELb1ELb0ELb1ELb1ELb1ELb0ELb0EEENS1_21CollectiveEpilogueFwdINS6_IJSA_SC_SB_EEES9_SE_SG_Li256ELb1ELb1ELb0ELb0EEENS1_36VarlenDynamicPersistentTileSchedulerILi128ELi96ELi256ELi128ELb0ELb1ELb1ELb0ELb1ELb1EEEEEEEEEvNT_6ParamsE --------------------------
	.section	.nv.info._ZN7cutlass13device_kernelIN5flash11enable_sm90INS1_16FlashAttnFwdSm90INS1_25CollectiveMainloopFwdSm90ILi2EN4cute5tupleIJNS5_1CILi1EEES8_S8_EEENS6_IJNS7_ILi128EEENS7_ILi96EEENS7_ILi192EEEEEELi192ENS_10bfloat16_tEfNS_4arch4Sm90ELb0ELb0ELb1ELb1ELb1ELb1ELb0ELb1ELb1ELb1ELb0ELb0EEENS1_21CollectiveEpilogueFwdINS6_IJSA_SC_SB_EEES9_SE_SG_Li256ELb1ELb1ELb0ELb0EEENS1_36VarlenDynamicPersistentTileSchedulerILi128ELi96ELi256ELi128ELb0ELb1ELb1ELb0ELb1ELb1EEEEEEEEEvNT_6ParamsE,"",@"SHT_CUDA_INFO"
	.sectionflags	@""
	.align	4


	//----- nvinfo : EIATTR_CUDA_API_VERSION
	.align		4
        /*0000*/ 	.byte	0x04, 0x37
        /*0002*/ 	.short	(.L_90 - .L_89)
.L_89:
        /*0004*/ 	.word	0x00000082


	//----- nvinfo : EIATTR_KPARAM_INFO
	.align		4
.L_90:
        /*0008*/ 	.byte	0x04, 0x17
        /*000a*/ 	.short	(.L_92 - .L_91)
.L_91:
        /*000c*/ 	.word	0x00000000
        /*0010*/ 	.short	0x0000
        /*0012*/ 	.short	0x0000
        /*0014*/ 	.byte	0x00, 0xf0, 0x01, 0x2a


	//----- nvinfo : EIATTR_SPARSE_MMA_MASK
	.align		4
.L_92:
        /*0018*/ 	.byte	0x03, 0x50
        /*001a*/ 	.short	0x0000


	//----- nvinfo : EIATTR_MAXREG_COUNT
	.align		4
        /*001c*/ 	.byte	0x03, 0x1b
        /*001e*/ 	.short	0x00a8


	//----- nvinfo : EIATTR_MERCURY_ISA_VERSION
	.align		4
        /*0020*/ 	.byte	0x03, 0x5f
        /*0022*/ 	.short	0x0101


	//----- nvinfo : EIATTR_VRC_CTA_INIT_COUNT
	.align		4
        /*0024*/ 	.byte	0x02, 0x4a
	.zero		1
	.zero		1


	//----- nvinfo : EIATTR_EXIT_INSTR_OFFSETS
	.align		4
        /*0028*/ 	.byte	0x04, 0x1c
        /*002a*/ 	.short	(.L_94 - .L_93)


	//   ....[0]....
.L_93:
        /*002c*/ 	.word	0x00000010


	//----- nvinfo : EIATTR_MAX_THREADS
	.align		4
.L_94:
        /*0030*/ 	.byte	0x04, 0x05
        /*0032*/ 	.short	(.L_96 - .L_95)
.L_95:
        /*0034*/ 	.word	0x00000180
        /*0038*/ 	.word	0x00000001
        /*003c*/ 	.word	0x00000001


	//----- nvinfo : EIATTR_CBANK_PARAM_SIZE
	.align		4
.L_96:
        /*0040*/ 	.byte	0x03, 0x19
        /*0042*/ 	.short	0x0a80


	//----- nvinfo : EIATTR_PARAM_CBANK
	.align		4
        /*0044*/ 	.byte	0x04, 0x0a
        /*0046*/ 	.short	(.L_98 - .L_97)
	.align		4
.L_97:
        /*0048*/ 	.word	index@(.nv.constant0._ZN7cutlass13device_kernelIN5flash11enable_sm90INS1_16FlashAttnFwdSm90INS1_25CollectiveMainloopFwdSm90ILi2EN4cute5tupleIJNS5_1CILi1EEES8_S8_EEENS6_IJNS7_ILi128EEENS7_ILi96EEENS7_ILi192EEEEEELi192ENS_10bfloat16_tEfNS_4arch4Sm90ELb0ELb0ELb1ELb1ELb1ELb1ELb0ELb1ELb1ELb1ELb0ELb0EEENS1_21CollectiveEpilogueFwdINS6_IJSA_SC_SB_EEES9_SE_SG_Li256ELb1ELb1ELb0ELb0EEENS1_36VarlenDynamicPersistentTileSchedulerILi128ELi96ELi256ELi128ELb0ELb1ELb1ELb0ELb1ELb1EEEEEEEEEvNT_6ParamsE)
        /*004c*/ 	.short	0x0380
        /*004e*/ 	.short	0x0a80


	//----- nvinfo : EIATTR_SW_WAR
	.align		4
.L_98:
        /*0050*/ 	.byte	0x04, 0x36
        /*0052*/ 	.short	(.L_100 - .L_99)
.L_99:
        /*0054*/ 	.word	0x00000008
.L_100:


//--------------------- .nv.info._ZN7cutlass13device_kernelIN5flash11enable_sm90INS1_16FlashAttnFwdSm90INS1_25CollectiveMainloopFwdSm90ILi2EN4cute5tupleIJNS5_1CILi1EEES8_S8_EEENS6_IJNS7_ILi128EEENS7_ILi96EEENS7_ILi192EEEEEELi192ENS_10bfloat16_tEfNS_4arch4Sm90ELb0ELb1ELb1ELb0ELb1ELb0ELb0ELb1ELb1ELb1ELb0ELb0EEENS1_21CollectiveEpilogueFwdINS6_IJSA_SC_SB_EEES9_SE_SG_Li256ELb0ELb1ELb0ELb0EEENS1_30DynamicPersistentTileSchedulerILi256ELi128ELb0ELb1ELb1EEEEEEEEEvNT_6ParamsE --------------------------
	.section	.nv.info._ZN7cutlass13device_kernelIN5flash11enable_sm90INS1_16FlashAttnFwdSm90INS1_25CollectiveMainloopFwdSm90ILi2EN4cute5tupleIJNS5_1CILi1EEES8_S8_EEENS6_IJNS7_ILi128EEENS7_ILi96EEENS7_ILi192EEEEEELi192ENS_10bfloat16_tEfNS_4arch4Sm90ELb0ELb1ELb1ELb0ELb1ELb0ELb0ELb1ELb1ELb1ELb0ELb0EEENS1_21CollectiveEpilogueFwdINS6_IJSA_SC_SB_EEES9_SE_SG_Li256ELb0ELb1ELb0ELb0EEENS1_30DynamicPersistentTileSchedulerILi256ELi128ELb0ELb1ELb1EEEEEEEEEvNT_6ParamsE,"",@"SHT_CUDA_INFO"
	.sectionflags	@""
	.align	4


	//----- nvinfo : EIATTR_CUDA_API_VERSION
	.align		4
        /*0000*/ 	.byte	0x04, 0x37
        /*0002*/ 	.short	(.L_102 - .L_101)
.L_101:
        /*0004*/ 	.word	0x00000082


	//----- nvinfo : EIATTR_KPARAM_INFO
	.align		4
.L_102:
        /*0008*/ 	.byte	0x04, 0x17
        /*000a*/ 	.short	(.L_104 - .L_103)
.L_103:
        /*000c*/ 	.word	0x00000000
        /*0010*/ 	.short	0x0000
        /*0012*/ 	.short	0x0000
        /*0014*/ 	.byte	0x00, 0xf0, 0x01, 0x2a


	//----- nvinfo : EIATTR_SPARSE_MMA_MASK
	.align		4
.L_104:
        /*0018*/ 	.byte	0x03, 0x50
        /*001a*/ 	.short	0x0000


	//----- nvinfo : EIATTR_MAXREG_COUNT
	.align		4
        /*001c*/ 	.byte	0x03, 0x1b
        /*001e*/ 	.short	0x00a8


	//----- nvinfo : EIATTR_MERCURY_ISA_VERSION
	.align		4
        /*0020*/ 	.byte	0x03, 0x5f
        /*0022*/ 	.short	0x0101


	//----- nvinfo : EIATTR_VRC_CTA_INIT_COUNT
	.align		4
        /*0024*/ 	.byte	0x02, 0x4a
	.zero		1
	.zero		1


	//----- nvinfo : EIATTR_EXIT_INSTR_OFFSETS
	.align		4
        /*0028*/ 	.byte	0x04, 0x1c
        /*002a*/ 	.short	(.L_106 - .L_105)


	//   ....[0]....
.L_105:
        /*002c*/ 	.word	0x00000010


	//----- nvinfo : EIATTR_MAX_THREADS
	.align		4
.L_106:
        /*0030*/ 	.byte	0x04, 0x05
        /*0032*/ 	.short	(.L_108 - .L_107)
.L_107:
        /*0034*/ 	.word	0x00000180
        /*0038*/ 	.word	0x00000001
        /*003c*/ 	.word	0x00000001


	//----- nvinfo : EIATTR_CBANK_PARAM_SIZE
	.align		4
.L_108:
        /*0040*/ 	.byte	0x03, 0x19
        /*0042*/ 	.short	0x0a80


	//----- nvinfo : EIATTR_PARAM_CBANK
	.align		4
        /*0044*/ 	.byte	0x04, 0x0a
        /*0046*/ 	.short	(.L_110 - .L_109)
	.align		4
.L_109:
        /*0048*/ 	.word	index@(.nv.constant0._ZN7cutlass13device_kernelIN5flash11enable_sm90INS1_16FlashAttnFwdSm90INS1_25CollectiveMainloopFwdSm90ILi2EN4cute5tupleIJNS5_1CILi1EEES8_S8_EEENS6_IJNS7_ILi128EEENS7_ILi96EEENS7_ILi192EEEEEELi192ENS_10bfloat16_tEfNS_4arch4Sm90ELb0ELb1ELb1ELb0ELb1ELb0ELb0ELb1ELb1ELb1ELb0ELb0EEENS1_21CollectiveEpilogueFwdINS6_IJSA_SC_SB_EEES9_SE_SG_Li256ELb0ELb1ELb0ELb0EEENS1_30DynamicPersistentTileSchedulerILi256ELi128ELb0ELb1ELb1EEEEEEEEEvNT_6ParamsE)
        /*004c*/ 	.short	0x0380
        /*004e*/ 	.short	0x0a80


	//----- nvinfo : EIATTR_SW_WAR
	.align		4
.L_110:
        /*0050*/ 	.byte	0x04, 0x36
        /*0052*/ 	.short	(.L_112 - .L_111)
.L_111:
        /*0054*/ 	.word	0x00000008
.L_112:


//--------------------- .nv.info._ZN7cutlass13device_kernelIN5flash11enable_sm90INS1_16FlashAttnFwdSm90INS1_25CollectiveMainloopFwdSm90ILi2EN4cute5tupleIJNS5_1CILi1EEES8_S8_EEENS6_IJNS7_ILi128EEENS7_ILi96EEENS7_ILi192EEEEEELi192ENS_10bfloat16_tEfNS_4arch4Sm90ELb0ELb1ELb1ELb1ELb1ELb0ELb0ELb1ELb1ELb1ELb0ELb0EEENS1_21CollectiveEpilogueFwdINS6_IJSA_SC_SB_EEES9_SE_SG_Li256ELb1ELb1ELb0ELb0EEENS1_36VarlenDynamicPersistentTileSchedulerILi128ELi96ELi256ELi128ELb0ELb1ELb1ELb1ELb0ELb1EEEEEEEEEvNT_6ParamsE --------------------------
	.section	.nv.info._ZN7cutlass13device_kernelIN5flash11enable_sm90INS1_16FlashAttnFwdSm90INS1_25CollectiveMainloopFwdSm90ILi2EN4cute5tupleIJNS5_1CILi1EEES8_S8_EEENS6_IJNS7_ILi128EEENS7_ILi96EEENS7_ILi192EEEEEELi192ENS_10bfloat16_tEfNS_4arch4Sm90ELb0ELb1ELb1ELb1ELb1ELb0ELb0ELb1ELb1ELb1ELb0ELb0EEENS1_21CollectiveEpilogueFwdINS6_IJSA_SC_SB_EEES9_SE_SG_Li256ELb1ELb1ELb0ELb0EEENS1_36VarlenDynamicPersistentTileSchedulerILi128ELi96ELi256ELi128ELb0ELb1ELb1ELb1ELb0ELb1EEEEEEEEEvNT_6ParamsE,"",@"SHT_CUDA_INFO"
	.sectionflags	@""
	.align	4


	//----- nvinfo : EIATTR_CUDA_API_VERSION
	.align		4
        /*0000*/ 	.byte	0x04, 0x37
        /*0002*/ 	.short	(.L_114 - .L_113)
.L_113:
        /*0004*/ 	.word	0x00000082


	//----- nvinfo : EIATTR_KPARAM_INFO
	.align		4
.L_114:
        /*0008*/ 	.byte	0x04, 0x17
        /*000a*/ 	.short	(.L_116 - .L_115)
.L_115:
        /*000c*/ 	.word	0x00000000
        /*0010*/ 	.short	0x0000
        /*0012*/ 	.short	0x0000
        /*0014*/ 	.byte	0x00, 0xf0, 0x01, 0x2a


	//----- nvinfo : EIATTR_SPARSE_MMA_MASK
	.align		4
.L_116:
        /*0018*/ 	.byte	0x03, 0x50
        /*001a*/ 	.short	0x0000


	//----- nvinfo : EIATTR_MAXREG_COUNT
	.align		4
        /*001c*/ 	.byte	0x03, 0x1b
        /*001e*/ 	.short	0x00a8


	//----- nvinfo : EIATTR_MERCURY_ISA_VERSION
	.align		4
        /*0020*/ 	.byte	0x03, 0x5f
        /*0022*/ 	.short	0x0101


	//----- nvinfo : EIATTR_VRC_CTA_INIT_COUNT
	.align		4
        /*0024*/ 	.byte	0x02, 0x4a
	.zero		1
	.zero		1


	//----- nvinfo : EIATTR_EXIT_INSTR_OFFSETS
	.align		4
        /*0028*/ 	.byte	0x04, 0x1c
        /*002a*/ 	.short	(.L_118 - .L_117)


	//   ....[0]....
.L_117:
        /*002c*/ 	.word	0x00000010


	//----- nvinfo : EIATTR_MAX_THREADS
	.align		4
.L_118:
        /*0030*/ 	.byte	0x04, 0x05
        /*0032*/ 	.short	(.L_120 - .L_119)
.L_119:
        /*0034*/ 	.word	0x00000180
        /*0038*/ 	.word	0x00000001
        /*003c*/ 	.word	0x00000001


	//----- nvinfo : EIATTR_CBANK_PARAM_SIZE
	.align		4
.L_120:
        /*0040*/ 	.byte	0x03, 0x19
        /*0042*/ 	.short	0x0a80


	//----- nvinfo : EIATTR_PARAM_CBANK
	.align		4
        /*0044*/ 	.byte	0x04, 0x0a
        /*0046*/ 	.short	(.L_122 - .L_121)
	.align		4
.L_121:
        /*0048*/ 	.word	index@(.nv.constant0._ZN7cutlass13device_kernelIN5flash11enable_sm90INS1_16FlashAttnFwdSm90INS1_25CollectiveMainloopFwdSm90ILi2EN4cute5tupleIJNS5_1CILi1EEES8_S8_EEENS6_IJNS7_ILi128EEENS7_ILi96EEENS7_ILi192EEEEEELi192ENS_10bfloat16_tEfNS_4arch4Sm90ELb0ELb1ELb1ELb1ELb1ELb0ELb0ELb1ELb1ELb1ELb0ELb0EEENS1_21CollectiveEpilogueFwdINS6_IJSA_SC_SB_EEES9_SE_SG_Li256ELb1ELb1ELb0ELb0EEENS1_36VarlenDynamicPersistentTileSchedulerILi128ELi96ELi256ELi128ELb0ELb1ELb1ELb1ELb0ELb1EEEEEEEEEvNT_6ParamsE)
        /*004c*/ 	.short	0x0380
        /*004e*/ 	.short	0x0a80


	//----- nvinfo : EIATTR_SW_WAR
	.align		4
.L_122:
        /*0050*/ 	.byte	0x04, 0x36
        /*0052*/ 	.short	(.L_124 - .L_123)
.L_123:
        /*0054*/ 	.word	0x00000008
.L_124:


//--------------------- .nv.info._ZN7cutlass13device_kernelIN5flash11enable_sm90INS1_16FlashAttnFwdSm90INS1_25CollectiveMainloopFwdSm90ILi2EN4cute5tupleIJNS5_1CILi1EEES8_S8_EEENS6_IJNS7_ILi128EEENS7_ILi96EEENS7_ILi192EEEEEELi192ENS_10bfloat16_tEfNS_4arch4Sm90ELb0ELb1ELb1ELb1ELb1ELb1ELb0ELb1ELb1ELb1ELb0ELb0EEENS1_21CollectiveEpilogueFwdINS6_IJSA_SC_SB_EEES9_SE_SG_Li256ELb1ELb1ELb0ELb0EEENS1_36VarlenDynamicPersistentTileSchedulerILi128ELi96ELi256ELi128ELb0ELb1ELb1ELb1ELb0ELb1EEEEEEEEEvNT_6ParamsE --------------------------
	.section	.nv.info._ZN7cutlass13device_kernelIN5flash11enable_sm90INS1_16FlashAttnFwdSm90INS1_25CollectiveMainloopFwdSm90ILi2EN4cute5tupleIJNS5_1CILi1EEES8_S8_EEENS6_IJNS7_ILi128EEENS7_ILi96EEENS7_ILi192EEEEEELi192ENS_10bfloat16_tEfNS_4arch4Sm90ELb0ELb1ELb1ELb1ELb1ELb1ELb0ELb1ELb1ELb1ELb0ELb0EEENS1_21CollectiveEpilogueFwdINS6_IJSA_SC_SB_EEES9_SE_SG_Li256ELb1ELb1ELb0ELb0EEENS1_36VarlenDynamicPersistentTileSchedulerILi128ELi96ELi256ELi128ELb0ELb1ELb1ELb1ELb0ELb1EEEEEEEEEvNT_6ParamsE,"",@"SHT_CUDA_INFO"
	.sectionflags	@""
	.align	4


	//----- nvinfo : EIATTR_CUDA_API_VERSION
	.align		4
        /*0000*/ 	.byte	0x04, 0x37
        /*0002*/ 	.short	(.L_126 - .L_125)
.L_125:
        /*0004*/ 	.word	0x00000082


	//----- nvinfo : EIATTR_KPARAM_INFO
	.align		4
.L_126:
        /*0008*/ 	.byte	0x04, 0x17
        /*000a*/ 	.short	(.L_128 - .L_127)
.L_127:
        /*000c*/ 	.word	0x00000000
        /*0010*/ 	.short	0x0000
        /*0012*/ 	.short	0x0000
        /*0014*/ 	.byte	0x00, 0xf0, 0x01, 0x2a


	//----- nvinfo : EIATTR_SPARSE_MMA_MASK
	.align		4
.L_128:
        /*0018*/ 	.byte	0x03, 0x50
        /*001a*/ 	.short	0x0000


	//----- nvinfo : EIATTR_MAXREG_COUNT
	.align		4
        /*001c*/ 	.byte	0x03, 0x1b
        /*001e*/ 	.short	0x00a8


	//----- nvinfo : EIATTR_MERCURY_ISA_VERSION
	.align		4
        /*0020*/ 	.byte	0x03, 0x5f
        /*0022*/ 	.short	0x0101


	//----- nvinfo : EIATTR_VRC_CTA_INIT_COUNT
	.align		4
        /*0024*/ 	.byte	0x02, 0x4a
	.zero		1
	.zero		1


	//----- nvinfo : EIATTR_EXIT_INSTR_OFFSETS
	.align		4
        /*0028*/ 	.byte	0x04, 0x1c
        /*002a*/ 	.short	(.L_130 - .L_129)


	//   ....[0]....
.L_129:
        /*002c*/ 	.word	0x00000010


	//----- nvinfo : EIATTR_MAX_THREADS
	.align		4
.L_130:
        /*0030*/ 	.byte	0x04, 0x05
        /*0032*/ 	.short	(.L_132 - .L_131)
.L_131:
        /*0034*/ 	.word	0x00000180
        /*0038*/ 	.word	0x00000001
        /*003c*/ 	.word	0x00000001


	//----- nvinfo : EIATTR_CBANK_PARAM_SIZE
	.align		4
.L_132:
        /*0040*/ 	.byte	0x03, 0x19
        /*0042*/ 	.short	0x0a80


	//----- nvinfo : EIATTR_PARAM_CBANK
	.align		4
        /*0044*/ 	.byte	0x04, 0x0a
        /*0046*/ 	.short	(.L_134 - .L_133)
	.align		4
.L_133:
        /*0048*/ 	.word	index@(.nv.constant0._ZN7cutlass13device_kernelIN5flash11enable_sm90INS1_16FlashAttnFwdSm90INS1_25CollectiveMainloopFwdSm90ILi2EN4cute5tupleIJNS5_1CILi1EEES8_S8_EEENS6_IJNS7_ILi128EEENS7_ILi96EEENS7_ILi192EEEEEELi192ENS_10bfloat16_tEfNS_4arch4Sm90ELb0ELb1ELb1ELb1ELb1ELb1ELb0ELb1ELb1ELb1ELb0ELb0EEENS1_21CollectiveEpilogueFwdINS6_IJSA_SC_SB_EEES9_SE_SG_Li256ELb1ELb1ELb0ELb0EEENS1_36VarlenDynamicPersistentTileSchedulerILi128ELi96ELi256ELi128ELb0ELb1ELb1ELb1ELb0ELb1EEEEEEEEEvNT_6ParamsE)
        /*004c*/ 	.short	0x0380
        /*004e*/ 	.short	0x0a80


	//----- nvinfo : EIATTR_SW_WAR
	.align		4
.L_134:
        /*0050*/ 	.byte	0x04, 0x36
        /*0052*/ 	.short	(.L_136 - .L_135)
.L_135:
        /*0054*/ 	.word	0x00000008
.L_136:


//--------------------- .nv.info._ZN7cutlass13device_kernelIN5flash11enable_sm90INS1_16FlashAttnFwdSm90INS1_25CollectiveMainloopFwdSm90ILi2EN4cute5tupleIJNS5_1CILi1EEES8_S8_EEENS6_IJNS7_ILi128EEENS7_ILi96EEENS7_ILi192EEEEEELi192ENS_10bfloat16_tEfNS_4arch4Sm90ELb1ELb0ELb1ELb0ELb1ELb0ELb0ELb1ELb1ELb1ELb0ELb0EEENS1_21CollectiveEpilogueFwdINS6_IJSA_SC_SB_EEES9_SE_SG_Li256ELb0ELb1ELb0ELb0EEENS1_30DynamicPersistentTileSchedulerILi256ELi128ELb0ELb1ELb1EEEEEEEEEvNT_6ParamsE --------------------------
	.section	.nv.info._ZN7cutlass13device_kernelIN5flash11enable_sm90INS1_16FlashAttnFwdSm90INS1_25CollectiveMainloopFwdSm90ILi2EN4cute5tupleIJNS5_1CILi1EEES8_S8_EEENS6_IJNS7_ILi128EEENS7_ILi96EEENS7_ILi192EEEEEELi192ENS_10bfloat16_tEfNS_4arch4Sm90ELb1ELb0ELb1ELb0ELb1ELb0ELb0ELb1ELb1ELb1ELb0ELb0EEENS1_21CollectiveEpilogueFwdINS6_IJSA_SC_SB_EEES9_SE_SG_Li256ELb0ELb1ELb0ELb0EEENS1_30DynamicPersistentTileSchedulerILi256ELi128ELb0ELb1ELb1EEEEEEEEEvNT_6ParamsE,"",@"SHT_CUDA_INFO"
	.sectionflags	@""
	.align	4


	//----- nvinfo : EIATTR_CUDA_API_VERSION
	.align		4
        /*0000*/ 	.byte	0x04, 0x37
        /*0002*/ 	.short	(.L_138 - .L_137)
.L_137:
        /*0004*/ 	.word	0x00000082


	//----- nvinfo : EIATTR_KPARAM_INFO
	.align		4
.L_138:
        /*0008*/ 	.byte	0x04, 0x17
        /*000a*/ 	.short	(.L_140 - .L_139)
.L_139:
        /*000c*/ 	.word	0x00000000
        /*0010*/ 	.short	0x0000
        /*0012*/ 	.short	0x0000
        /*0014*/ 	.byte	0x00, 0xf0, 0x01, 0x2a


	//----- nvinfo : EIATTR_SPARSE_MMA_MASK
	.align		4
.L_140:
        /*0018*/ 	.byte	0x03, 0x50
        /*001a*/ 	.short	0x0000


	//----- nvinfo : EIATTR_MAXREG_COUNT
	.align		4
        /*001c*/ 	.byte	0x03, 0x1b
        /*001e*/ 	.short	0x00a8


	//----- nvinfo : EIATTR_MERCURY_ISA_VERSION
	.align		4
        /*0020*/ 	.byte	0x03, 0x5f
        /*0022*/ 	.short	0x0101


	//----- nvinfo : EIATTR_VRC_CTA_INIT_COUNT
	.align		4
        /*0024*/ 	.byte	0x02, 0x4a
	.zero		1
	.zero		1


	//----- nvinfo : EIATTR_EXIT_INSTR_OFFSETS
	.align		4
        /*0028*/ 	.byte	0x04, 0x1c
        /*002a*/ 	.short	(.L_142 - .L_141)


	//   ....[0]....
.L_141:
        /*002c*/ 	.word	0x00000010


	//----- nvinfo : EIATTR_MAX_THREADS
	.align		4
.L_142:
        /*0030*/ 	.byte	0x04, 0x05
        /*0032*/ 	.short	(.L_144 - .L_143)
.L_143:
        /*0034*/ 	.word	0x00000180
        /*0038*/ 	.word	0x00000001
        /*003c*/ 	.word	0x00000001


	//----- nvinfo : EIATTR_CBANK_PARAM_SIZE
	.align		4
.L_144:
        /*0040*/ 	.byte	0x03, 0x19
        /*0042*/ 	.short	0x0a80


	//----- nvinfo : EIATTR_PARAM_CBANK
	.align		4
        /*0044*/ 	.byte	0x04, 0x0a
        /*0046*/ 	.short	(.L_146 - .L_145)
	.align		4
.L_145:
        /*0048*/ 	.word	index@(.nv.constant0._ZN7cutlass13device_kernelIN5flash11enable_sm90INS1_16FlashAttnFwdSm90INS1_25CollectiveMainloopFwdSm90ILi2EN4cute5tupleIJNS5_1CILi1EEES8_S8_EEENS6_IJNS7_ILi128EEENS7_ILi96EEENS7_ILi192EEEEEELi192ENS_10bfloat16_tEfNS_4arch4Sm90ELb1ELb0ELb1ELb0ELb1ELb0ELb0ELb1ELb1ELb1ELb0ELb0EEENS1_21CollectiveEpilogueFwdINS6_IJSA_SC_SB_EEES9_SE_SG_Li256ELb0ELb1ELb0ELb0EEENS1_30DynamicPersistentTileSchedulerILi256ELi128ELb0ELb1ELb1EEEEEEEEEvNT_6ParamsE)
        /*004c*/ 	.short	0x0380
        /*004e*/ 	.short	0x0a80


	//----- nvinfo : EIATTR_SW_WAR
	.align		4
.L_146:
        /*0050*/ 	.byte	0x04, 0x36
        /*0052*/ 	.short	(.L_148 - .L_147)
.L_147:
        /*0054*/ 	.word	0x00000008
.L_148:


//--------------------- .nv.info._ZN7cutlass13device_kernelIN5flash11enable_sm90INS1_16FlashAttnFwdSm90INS1_25CollectiveMainloopFwdSm90ILi2EN4cute5tupleIJNS5_1CILi1EEES8_S8_EEENS6_IJNS7_ILi128EEENS7_ILi96EEENS7_ILi192EEEEEELi192ENS_10bfloat16_tEfNS_4arch4Sm90ELb1ELb0ELb1ELb1ELb1ELb0ELb0ELb1ELb1ELb1ELb0ELb0EEENS1_21CollectiveEpilogueFwdINS6_IJSA_SC_SB_EEES9_SE_SG_Li256ELb1ELb1ELb0ELb0EEENS1_36VarlenDynamicPersistentTileSchedulerILi128ELi96ELi256ELi128ELb0ELb1ELb1ELb1ELb1ELb1EEEEEEEEEvNT_6ParamsE --------------------------
	.section	.nv.info._ZN7cutlass13device_kernelIN5flash11enable_sm90INS1_16FlashAttnFwdSm90INS1_25CollectiveMainloopFwdSm90ILi2EN4cute5tupleIJNS5_1CILi1EEES8_S8_EEENS6_IJNS7_ILi128EEENS7_ILi96EEENS7_ILi192EEEEEELi192ENS_10bfloat16_tEfNS_4arch4Sm90ELb1ELb0ELb1ELb1ELb1ELb0ELb0ELb1ELb1ELb1ELb0ELb0EEENS1_21CollectiveEpilogueFwdINS6_IJSA_SC_SB_EEES9_SE_SG_Li256ELb1ELb1ELb0ELb0EEENS1_36VarlenDynamicPersistentTileSchedulerILi128ELi96ELi256ELi128ELb0ELb1ELb1ELb1ELb1ELb1EEEEEEEEEvNT_6ParamsE,"",@"SHT_CUDA_INFO"
	.sectionflags	@""
	.align	4


	//----- nvinfo : EIATTR_CUDA_API_VERSION
	.align		4
        /*0000*/ 	.byte	0x04, 0x37
        /*0002*/ 	.short	(.L_150 - .L_149)
.L_149:
        /*0004*/ 	.word	0x00000082


	//----- nvinfo : EIATTR_KPARAM_INFO
	.align		4
.L_150:
        /*0008*/ 	.byte	0x04, 0x17
        /*000a*/ 	.short	(.L_152 - .L_151)
.L_151:
        /*000c*/ 	.word	0x00000000
        /*0010*/ 	.short	0x0000
        /*0012*/ 	.short	0x0000
        /*0014*/ 	.byte	0x00, 0xf0, 0x01, 0x2a


	//----- nvinfo : EIATTR_SPARSE_MMA_MASK
	.align		4
.L_152:
        /*0018*/ 	.byte	0x03, 0x50
        /*001a*/ 	.short	0x0000


	//----- nvinfo : EIATTR_MAXREG_COUNT
	.align		4
        /*001c*/ 	.byte	0x03, 0x1b
        /*001e*/ 	.short	0x00a8


	//----- nvinfo : EIATTR_MERCURY_ISA_VERSION
	.align		4
        /*0020*/ 	.byte	0x03, 0x5f
        /*0022*/ 	.short	0x0101


	//----- nvinfo : EIATTR_VRC_CTA_INIT_COUNT
	.align		4
        /*0024*/ 	.byte	0x02, 0x4a
	.zero		1
	.zero		1


	//----- nvinfo : EIATTR_EXIT_INSTR_OFFSETS
	.align		4
        /*0028*/ 	.byte	0x04, 0x1c
        /*002a*/ 	.short	(.L_154 - .L_153)


	//   ....[0]....
.L_153:
        /*002c*/ 	.word	0x00000010


	//----- nvinfo : EIATTR_MAX_THREADS
	.align		4
.L_154:
        /*0030*/ 	.byte	0x04, 0x05
        /*0032*/ 	.short	(.L_156 - .L_155)
.L_155:
        /*0034*/ 	.word	0x00000180
        /*0038*/ 	.word	0x00000001
        /*003c*/ 	.word	0x00000001


	//----- nvinfo : EIATTR_CBANK_PARAM_SIZE
	.align		4
.L_156:
        /*0040*/ 	.byte	0x03, 0x19
        /*0042*/ 	.short	0x0a80


	//----- nvinfo : EIATTR_PARAM_CBANK
	.align		4
        /*0044*/ 	.byte	0x04, 0x0a
        /*0046*/ 	.short	(.L_158 - .L_157)
	.align		4
.L_157:
        /*0048*/ 	.word	index@(.nv.constant0._ZN7cutlass13device_kernelIN5flash11enable_sm90INS1_16FlashAttnFwdSm90INS1_25CollectiveMainloopFwdSm90ILi2EN4cute5tupleIJNS5_1CILi1EEES8_S8_EEENS6_IJNS7_ILi128EEENS7_ILi96EEENS7_ILi192EEEEEELi192ENS_10bfloat16_tEfNS_4arch4Sm90ELb1ELb0ELb1ELb1ELb1ELb0ELb0ELb1ELb1ELb1ELb0ELb0EEENS1_21CollectiveEpilogueFwdINS6_IJSA_SC_SB_EEES9_SE_SG_Li256ELb1ELb1ELb0ELb0EEENS1_36VarlenDynamicPersistentTileSchedulerILi128ELi96ELi256ELi128ELb0ELb1ELb1ELb1ELb1ELb1EEEEEEEEEvNT_6ParamsE)
        /*004c*/ 	.short	0x0380
        /*004e*/ 	.short	0x0a80


	//----- nvinfo : EIATTR_SW_WAR
	.align		4
.L_158:
        /*0050*/ 	.byte	0x04, 0x36
        /*0052*/ 	.short	(.L_160 - .L_159)
.L_159:
        /*0054*/ 	.word	0x00000008
.L_160:


//--------------------- .nv.info._ZN7cutlass13device_kernelIN5flash11enable_sm90INS1_16FlashAttnFwdSm90INS1_25CollectiveMainloopFwdSm90ILi2EN4cute5tupleIJNS5_1CILi1EEES8_S8_EEENS6_IJNS7_ILi128EEENS7_ILi96EEENS7_ILi192EEEEEELi192ENS_10bfloat16_tEfNS_4arch4Sm90ELb1ELb0ELb1ELb1ELb1ELb1ELb0ELb1ELb1ELb1ELb0ELb0EEENS1_21CollectiveEpilogueFwdINS6_IJSA_SC_SB_EEES9_SE_SG_Li256ELb1ELb1ELb0ELb0EEENS1_36VarlenDynamicPersistentTileSchedulerILi128ELi96ELi256ELi128ELb0ELb1ELb1ELb1ELb1ELb1EEEEEEEEEvNT_6ParamsE --------------------------
	.section	.nv.info._ZN7cutlass13device_kernelIN5flash11enable_sm90INS1_16FlashAttnFwdSm90INS1_25CollectiveMainloopFwdSm90ILi2EN4cute5tupleIJNS5_1CILi1EEES8_S8_EEENS6_IJNS7_ILi128EEENS7_ILi96EEENS7_ILi192EEEEEELi192ENS_10bfloat16_tEfNS_4arch4Sm90ELb1ELb0ELb1ELb1ELb1ELb1ELb0ELb1ELb1ELb1ELb0ELb0EEENS1_21CollectiveEpilogueFwdINS6_IJSA_SC_SB_EEES9_SE_SG_Li256ELb1ELb1ELb0ELb0EEENS1_36VarlenDynamicPersistentTileSchedulerILi128ELi96ELi256ELi128ELb0ELb1ELb1ELb1ELb1ELb1EEEEEEEEEvNT_6ParamsE,"",@"SHT_CUDA_INFO"
	.sectionflags	@""
	.align	4


	//----- nvinfo : EIATTR_CUDA_API_VERSION
	.align		4
        /*0000*/ 	.byte	0x04, 0x37
        /*0002*/ 	.short	(.L_162 - .L_161)
.L_161:
        /*0004*/ 	.word	0x00000082


	//----- nvinfo : EIATTR_KPARAM_INFO
	.align		4
.L_162:
        /*0008*/ 	.byte	0x04, 0x17
        /*000a*/ 	.short	(.L_164 - .L_163)
.L_163:
        /*000c*/ 	.word	0x00000000
        /*0010*/ 	.short	0x0000
        /*0012*/ 	.short	0x0000
        /*0014*/ 	.byte	0x00, 0xf0, 0x01, 0x2a


	//----- nvinfo : EIATTR_SPARSE_MMA_MASK
	.align		4
.L_164:
        /*0018*/ 	.byte	0x03, 0x50
        /*001a*/ 	.short	0x0000


	//----- nvinfo : EIATTR_MAXREG_COUNT
	.align		4
        /*001c*/ 	.byte	0x03, 0x1b
        /*001e*/ 	.short	0x00a8


	//----- nvinfo : EIATTR_MERCURY_ISA_VERSION
	.align		4
        /*0020*/ 	.byte	0x03, 0x5f
        /*0022*/ 	.short	0x0101


	//----- nvinfo : EIATTR_VRC_CTA_INIT_COUNT
	.align		4
        /*0024*/ 	.byte	0x02, 0x4a
	.zero		1
	.zero		1


	//----- nvinfo : EIATTR_EXIT_INSTR_OFFSETS
	.align		4
        /*0028*/ 	.byte	0x04, 0x1c
        /*002a*/ 	.short	(.L_166 - .L_165)


	//   ....[0]....
.L_165:
        /*002c*/ 	.word	0x00000010


	//----- nvinfo : EIATTR_MAX_THREADS
	.align		4
.L_166:
        /*0030*/ 	.byte	0x04, 0x05
        /*0032*/ 	.short	(.L_168 - .L_167)
.L_167:
        /*0034*/ 	.word	0x00000180
        /*0038*/ 	.word	0x00000001
        /*003c*/ 	.word	0x00000001


	//----- nvinfo : EIATTR_CBANK_PARAM_SIZE
	.align		4
.L_168:
        /*0040*/ 	.byte	0x03, 0x19
        /*0042*/ 	.short	0x0a80


	//----- nvinfo : EIATTR_PARAM_CBANK
	.align		4
        /*0044*/ 	.byte	0x04, 0x0a
        /*0046*/ 	.short	(.L_170 - .L_169)
	.align		4
.L_169:
        /*0048*/ 	.word	index@(.nv.constant0._ZN7cutlass13device_kernelIN5flash11enable_sm90INS1_16FlashAttnFwdSm90INS1_25CollectiveMainloopFwdSm90ILi2EN4cute5tupleIJNS5_1CILi1EEES8_S8_EEENS6_IJNS7_ILi128EEENS7_ILi96EEENS7_ILi192EEEEEELi192ENS_10bfloat16_tEfNS_4arch4Sm90ELb1ELb0ELb1ELb1ELb1ELb1ELb0ELb1ELb1ELb1ELb0ELb0EEENS1_21CollectiveEpilogueFwdINS6_IJSA_SC_SB_EEES9_SE_SG_Li256ELb1ELb1ELb0ELb0EEENS1_36VarlenDynamicPersistentTileSchedulerILi128ELi96ELi256ELi128ELb0ELb1ELb1ELb1ELb1ELb1EEEEEEEEEvNT_6ParamsE)
        /*004c*/ 	.short	0x0380
        /*004e*/ 	.short	0x0a80


	//----- nvinfo : EIATTR_SW_WAR
	.align		4
.L_170:
        /*0050*/ 	.byte	0x04, 0x36
        /*0052*/ 	.short	(.L_172 - .L_171)
.L_171:
        /*0054*/ 	.word	0x00000008
.L_172:


//--------------------- .nv.callgraph             --------------------------
	.section	.nv.callgraph,"",@"SHT_CUDA_CALLGRAPH"
	.align	4
	.sectionentsize	8
	.align		4
        /*0000*/ 	.word	0x00000000
	.align		4
        /*0004*/ 	.word	0xffffffff
	.align		4
        /*0008*/ 	.word	0x00000000
	.align		4
        /*000c*/ 	.word	0xfffffffe
	.align		4
        /*0010*/ 	.word	0x00000000
	.align		4
        /*0014*/ 	.word	0xfffffffd
	.align		4
        /*0018*/ 	.word	0x00000000
	.align		4
        /*001c*/ 	.word	0xfffffffc


//--------------------- .nv.constant4             --------------------------
	.section	.nv.constant4,"a",@progbits
	.align	8
	.align		8
.nv.constant4:
        /*0000*/ 	.dword	_ZN80_INTERNAL_56c26c81_44_flash_fwd_hdim192_bf16_paged_softcap_sm90_cu_49158569_34344cuda3std3__45__cpo5beginE
	.align		8
        /*0008*/ 	.dword	_ZN80_INTERNAL_56c26c81_44_flash_fwd_hdim192_bf16_paged_softcap_sm90_cu_49158569_34344cuda3std3__45__cpo3endE
	.align		8
        /*0010*/ 	.dword	_ZN80_INTERNAL_56c26c81_44_flash_fwd_hdim192_bf16_paged_softcap_sm90_cu_49158569_34344cuda3std3__45__cpo6cbeginE
	.align		8
        /*0018*/ 	.dword	_ZN80_INTERNAL_56c26c81_44_flash_fwd_hdim192_bf16_paged_softcap_sm90_cu_49158569_34344cuda3std3__45__cpo4cendE
	.align		8
        /*0020*/ 	.dword	_ZN80_INTERNAL_56c26c81_44_flash_fwd_hdim192_bf16_paged_softcap_sm90_cu_49158569_34344cuda3std3__482_GLOBAL__N__56c26c81_44_flash_fwd_hdim192_bf16_paged_softcap_sm90_cu_49158569_34346ignoreE
	.align		8
        /*0028*/ 	.dword	_ZN80_INTERNAL_56c26c81_44_flash_fwd_hdim192_bf16_paged_softcap_sm90_cu_49158569_34344cuda3std3__419piecewise_constructE
	.align		8
        /*0030*/ 	.dword	_ZN80_INTERNAL_56c26c81_44_flash_fwd_hdim192_bf16_paged_softcap_sm90_cu_49158569_34344cuda3std3__48in_placeE
	.align		8
        /*0038*/ 	.dword	_ZN80_INTERNAL_56c26c81_44_flash_fwd_hdim192_bf16_paged_softcap_sm90_cu_49158569_34344cuda3std6ranges3__45__cpo4swapE
	.align		8
        /*0040*/ 	.dword	_ZN80_INTERNAL_56c26c81_44_flash_fwd_hdim192_bf16_paged_softcap_sm90_cu_49158569_34344cuda3std6ranges3__45__cpo9iter_moveE
	.align		8
        /*0048*/ 	.dword	_ZN80_INTERNAL_56c26c81_44_flash_fwd_hdim192_bf16_paged_softcap_sm90_cu_49158569_34344cute7productE
	.align		8
        /*0050*/ 	.dword	_ZN80_INTERNAL_56c26c81_44_flash_fwd_hdim192_bf16_paged_softcap_sm90_cu_49158569_34344cute1_E


//--------------------- .text._ZN7cutlass13device_kernelIN5flash11enable_sm90INS1_16FlashAttnFwdSm90INS1_25CollectiveMainloopFwdSm90ILi2EN4cute5tupleIJNS5_1CILi1EEES8_S8_EEENS6_IJNS7_ILi128EEENS7_ILi96EEENS7_ILi192EEEEEELi192ENS_10bfloat16_tEfNS_4arch4Sm90ELb0ELb0ELb1ELb0ELb1ELb0ELb0ELb1ELb1ELb1ELb0ELb0EEENS1_21CollectiveEpilogueFwdINS6_IJSA_SC_SB_EEES9_SE_SG_Li256ELb0ELb1ELb0ELb0EEENS1_29StaticPersistentTileSchedulerILb0EEEEEEEEEvNT_6ParamsE --------------------------
	.section	.text._ZN7cutlass13device_kernelIN5flash11enable_sm90INS1_16FlashAttnFwdSm90INS1_25CollectiveMainloopFwdSm90ILi2EN4cute5tupleIJNS5_1CILi1EEES8_S8_EEENS6_IJNS7_ILi128EEENS7_ILi96EEENS7_ILi192EEEEEELi192ENS_10bfloat16_tEfNS_4arch4Sm90ELb0ELb0ELb1ELb0ELb1ELb0ELb0ELb1ELb1ELb1ELb0ELb0EEENS1_21CollectiveEpilogueFwdINS6_IJSA_SC_SB_EEES9_SE_SG_Li256ELb0ELb1ELb0ELb0EEENS1_29StaticPersistentTileSchedulerILb0EEEEEEEEEvNT_6ParamsE,"ax",@progbits
	.align	128
.text._ZN7cutlass13device_kernelIN5flash11enable_sm90INS1_16FlashAttnFwdSm90INS1_25CollectiveMainloopFwdSm90ILi2EN4cute5tupleIJNS5_1CILi1EEES8_S8_EEENS6_IJNS7_ILi128EEENS7_ILi96EEENS7_ILi192EEEEEELi192ENS_10bfloat16_tEfNS_4arch4Sm90ELb0ELb0ELb1ELb0ELb1ELb0ELb0ELb1ELb1ELb1ELb0ELb0EEENS1_21CollectiveEpilogueFwdINS6_IJSA_SC_SB_EEES9_SE_SG_Li256ELb0ELb1ELb0ELb0EEENS1_29StaticPersistentTileSchedulerILb0EEEEEEEEEvNT_6ParamsE:
        .type           _ZN7cutlass13device_kernelIN5flash11enable_sm90INS1_16FlashAttnFwdSm90INS1_25CollectiveMainloopFwdSm90ILi2EN4cute5tupleIJNS5_1CILi1EEES8_S8_EEENS6_IJNS7_ILi128EEENS7_ILi96EEENS7_ILi192EEEEEELi192ENS_10bfloat16_tEfNS_4arch4Sm90ELb0ELb0ELb1ELb0ELb1ELb0ELb0ELb1ELb1ELb1ELb0ELb0EEENS1_21CollectiveEpilogueFwdINS6_IJSA_SC_SB_EEES9_SE_SG_Li256ELb0ELb1ELb0ELb0EEENS1_29StaticPersistentTileSchedulerILb0EEEEEEEEEvNT_6ParamsE,@function
        .size           _ZN7cutlass13device_kernelIN5flash11enable_sm90INS1_16FlashAttnFwdSm90INS1_25CollectiveMainloopFwdSm90ILi2EN4cute5tupleIJNS5_1CILi1EEES8_S8_EEENS6_IJNS7_ILi128EEENS7_ILi96EEENS7_ILi192EEEEEELi192ENS_10bfloat16_tEfNS_4arch4Sm90ELb0ELb0ELb1ELb0ELb1ELb0ELb0ELb1ELb1ELb1ELb0ELb0EEENS1_21CollectiveEpilogueFwdINS6_IJSA_SC_SB_EEES9_SE_SG_Li256ELb0ELb1ELb0ELb0EEENS1_29StaticPersistentTileSchedulerILb0EEEEEEEEEvNT_6ParamsE,(.L_x_9 - _ZN7cutlass13device_kernelIN5flash11enable_sm90INS1_16FlashAttnFwdSm90INS1_25CollectiveMainloopFwdSm90ILi2EN4cute5tupleIJNS5_1CILi1EEES8_S8_EEENS6_IJNS7_ILi128EEENS7_ILi96EEENS7_ILi192EEEEEELi192ENS_10bfloat16_tEfNS_4arch4Sm90ELb0ELb0ELb1ELb0ELb1ELb0ELb0ELb1ELb1ELb1ELb0ELb0EEENS1_21CollectiveEpilogueFwdINS6_IJSA_SC_SB_EEES9_SE_SG_Li256ELb0ELb1ELb0ELb0EEENS1_29StaticPersistentTileSchedulerILb0EEEEEEEEEvNT_6ParamsE)
        .other          _ZN7cutlass13device_kernelIN5flash11enable_sm90INS1_16FlashAttnFwdSm90INS1_25CollectiveMainloopFwdSm90ILi2EN4cute5tupleIJNS5_1CILi1EEES8_S8_EEENS6_IJNS7_ILi128EEENS7_ILi96EEENS7_ILi192EEEEEELi192ENS_10bfloat16_tEfNS_4arch4Sm90ELb0ELb0ELb1ELb0ELb1ELb0ELb0ELb1ELb1ELb1ELb0ELb0EEENS1_21CollectiveEpilogueFwdINS6_IJSA_SC_SB_EEES9_SE_SG_Li256ELb0ELb1ELb0ELb0EEENS1_29StaticPersistentTileSchedulerILb0EEEEEEEEEvNT_6ParamsE,@"STO_CUDA_ENTRY STV_DEFAULT"
_ZN7cutlass13device_kernelIN5flash11enable_sm90INS1_16FlashAttnFwdSm90INS1_25CollectiveMainloopFwdSm90ILi2EN4cute5tupleIJNS5_1CILi1EEES8_S8_EEENS6_IJNS7_ILi128EEENS7_ILi96EEENS7_ILi192EEEEEELi192ENS_10bfloat16_tEfNS_4arch4Sm90ELb0ELb0ELb1ELb0ELb1ELb0ELb0ELb1ELb1ELb1ELb0ELb0EEENS1_21CollectiveEpilogueFwdINS6_IJSA_SC_SB_EEES9_SE_SG_Li256ELb0ELb1ELb0ELb0EEENS1_29StaticPersistentTileSchedulerILb0EEEEEEEEEvNT_6ParamsE:
[----:B------:R-:W-:Y:S01]  /*0000*/  LDC R1, c[0x0][0x37c] ;  /* 0x0000df00ff017b82 */ /* 0x000fe20000000800 */
[----:B------:R-:W-:Y:S05]  /*0010*/  EXIT ;  /* 0x000000000000794d */ /* 0x000fea0003800000 */
.L_x_0:
[----:B------:R-:W-:-:S00]  /*0020*/  BRA `(.L_x_0) ;  /* 0xfffffffc00fc7947 */ /* 0x000fc0000383ffff */
[----:B------:R-:W-:-:S00]  /*0030*/  NOP ;  /* 0x0000000000007918 */ /* 0x000fc00000000000 */
        /* <DEDUP_REMOVED lines=12> */
.L_x_9:


//--------------------- .text._ZN7cutlass13device_kernelIN5flash11enable_sm90INS1_16FlashAttnFwdSm90INS1_25CollectiveMainloopFwdSm90ILi2EN4cute5tupleIJNS5_1CILi1EEES8_S8_EEENS6_IJNS7_ILi128EEENS7_ILi96EEENS7_ILi192EEEEEELi192ENS_10bfloat16_tEfNS_4arch4Sm90ELb0ELb0ELb1ELb1ELb1ELb0ELb0ELb1ELb1ELb1ELb0ELb0EEENS1_21CollectiveEpilogueFwdINS6_IJSA_SC_SB_EEES9_SE_SG_Li256ELb1ELb1ELb0ELb0EEENS1_36VarlenDynamicPersistentTileSchedulerILi128ELi96ELi256ELi128ELb0ELb1ELb1ELb0ELb1ELb1EEEEEEEEEvNT_6ParamsE --------------------------
	.section	.text._ZN7cutlass13device_kernelIN5flash11enable_sm90INS1_16FlashAttnFwdSm90INS1_25CollectiveMainloopFwdSm90ILi2EN4cute5tupleIJNS5_1CILi1EEES8_S8_EEENS6_IJNS7_ILi128EEENS7_ILi96EEENS7_ILi192EEEEEELi192ENS_10bfloat16_tEfNS_4arch4Sm90ELb0ELb0ELb1ELb1ELb1ELb0ELb0ELb1ELb1ELb1ELb0ELb0EEENS1_21CollectiveEpilogueFwdINS6_IJSA_SC_SB_EEES9_SE_SG_Li256ELb1ELb1ELb0ELb0EEENS1_36VarlenDynamicPersistentTileSchedulerILi128ELi96ELi256ELi128ELb0ELb1ELb1ELb0ELb1ELb1EEEEEEEEEvNT_6ParamsE,"ax",@progbits
	.align	128
.text._ZN7cutlass13device_kernelIN5flash11enable_sm90INS1_16FlashAttnFwdSm90INS1_25CollectiveMainloopFwdSm90ILi2EN4cute5tupleIJNS5_1CILi1EEES8_S8_EEENS6_IJNS7_ILi128EEENS7_ILi96EEENS7_ILi192EEEEEELi192ENS_10bfloat16_tEfNS_4arch4Sm90ELb0ELb0ELb1ELb1ELb1ELb0ELb0ELb1ELb1ELb1ELb0ELb0EEENS1_21CollectiveEpilogueFwdINS6_IJSA_SC_SB_EEES9_SE_SG_Li256ELb1ELb1ELb0ELb0EEENS1_36VarlenDynamicPersistentTileSchedulerILi128ELi96ELi256ELi128ELb0ELb1ELb1ELb0ELb1ELb1EEEEEEEEEvNT_6ParamsE:
        .type           _ZN7cutlass13device_kernelIN5flash11enable_sm90INS1_16FlashAttnFwdSm90INS1_25CollectiveMainloopFwdSm90ILi2EN4cute5tupleIJNS5_1CILi1EEES8_S8_EEENS6_IJNS7_ILi128EEENS7_ILi96EEENS7_ILi192EEEEEELi192ENS_10bfloat16_tEfNS_4arch4Sm90ELb0ELb0ELb1ELb1ELb1ELb0ELb0ELb1ELb1ELb1ELb0ELb0EEENS1_21CollectiveEpilogueFwdINS6_IJSA_SC_SB_EEES9_SE_SG_Li256ELb1ELb1ELb0ELb0EEENS1_36VarlenDynamicPersistentTileSchedulerILi128ELi96ELi256ELi128ELb0ELb1ELb1ELb0ELb1ELb1EEEEEEEEEvNT_6ParamsE,@function
        .size           _ZN7cutlass13device_kernelIN5flash11enable_sm90INS1_16FlashAttnFwdSm90INS1_25CollectiveMainloopFwdSm90ILi2EN4cute5tupleIJNS5_1CILi1EEES8_S8_EEENS6_IJNS7_ILi128EEENS7_ILi96EEENS7_ILi192EEEEEELi192ENS_10bfloat16_tEfNS_4arch4Sm90ELb0ELb0ELb1ELb1ELb1ELb0ELb0ELb1ELb1ELb1ELb0ELb0EEENS1_21CollectiveEpilogueFwdINS6_IJSA_SC_SB_EEES9_SE_SG_Li256ELb1ELb1ELb0ELb0EEENS1_36VarlenDynamicPersistentTileSchedulerILi128ELi96ELi256ELi128ELb0ELb1ELb1ELb0ELb1ELb1EEEEEEEEEvNT_6ParamsE,(.L_x_10 - _ZN7cutlass13device_kernelIN5flash11enable_sm90INS1_16FlashAttnFwdSm90INS1_25CollectiveMainloopFwdSm90ILi2EN4cute5tupleIJNS5_1CILi1EEES8_S8_EEENS6_IJNS7_ILi128EEENS7_ILi96EEENS7_ILi192EEEEEELi192ENS_10bfloat16_tEfNS_4arch4Sm90ELb0ELb0ELb1ELb1ELb1ELb0ELb0ELb1ELb1ELb1ELb0ELb0EEENS1_21CollectiveEpilogueFwdINS6_IJSA_SC_SB_EEES9_SE_SG_Li256ELb1ELb1ELb0ELb0EEENS1_36VarlenDynamicPersistentTileSchedulerILi128ELi96ELi256ELi128ELb0ELb1ELb1ELb0ELb1ELb1EEEEEEEEEvNT_6ParamsE)
        .other          _ZN7cutlass13device_kernelIN5flash11enable_sm90INS1_16FlashAttnFwdSm90INS1_25CollectiveMainloopFwdSm90ILi2EN4cute5tupleIJNS5_1CILi1EEES8_S8_EEENS6_IJNS7_ILi128EEENS7_ILi96EEENS7_ILi192EEEEEELi192ENS_10bfloat16_tEfNS_4arch4Sm90ELb0ELb0ELb1ELb1ELb1ELb0ELb0ELb1ELb1ELb1ELb0ELb0EEENS1_21CollectiveEpilogueFwdINS6_IJSA_SC_SB_EEES9_SE_SG_Li256ELb1ELb1ELb0ELb0EEENS1_36VarlenDynamicPersistentTileSchedulerILi128ELi96ELi256ELi128ELb0ELb1ELb1ELb0ELb1ELb1EEEEEEEEEvNT_6ParamsE,@"STO_CUDA_ENTRY STV_DEFAULT"
_ZN7cutlass13device_kernelIN5flash11enable_sm90INS1_16FlashAttnFwdSm90INS1_25CollectiveMainloopFwdSm90ILi2EN4cute5tupleIJNS5_1CILi1EEES8_S8_EEENS6_IJNS7_ILi128EEENS7_ILi96EEENS7_ILi192EEEEEELi192ENS_10bfloat16_tEfNS_4arch4Sm90ELb0ELb0ELb1ELb1ELb1ELb0ELb0ELb1ELb1ELb1ELb0ELb0EEENS1_21CollectiveEpilogueFwdINS6_IJSA_SC_SB_EEES9_SE_SG_Li256ELb1ELb1ELb0ELb0EEENS1_36VarlenDynamicPersistentTileSchedulerILi128ELi96ELi256ELi128ELb0ELb1ELb1ELb0ELb1ELb1EEEEEEEEEvNT_6ParamsE:
[----:B------:R-:W-:Y:S01]  /*0000*/  LDC R1, c[0x0][0x37c] ;  /* 0x0000df00ff017b82 */ /* 0x000fe20000000800 */
[----:B------:R-:W-:Y:S05]  /*0010*/  EXIT ;  /* 0x000000000000794d */ /* 0x000fea0003800000 */
.L_x_1:
        /* <DEDUP_REMOVED lines=14> */
.L_x_10:


//--------------------- .text._ZN7cutlass13device_kernelIN5flash11enable_sm90INS1_16FlashAttnFwdSm90INS1_25CollectiveMainloopFwdSm90ILi2EN4cute5tupleIJNS5_1CILi1EEES8_S8_EEENS6_IJNS7_ILi128EEENS7_ILi96EEENS7_ILi192EEEEEELi192ENS_10bfloat16_tEfNS_4arch4Sm90ELb0ELb0ELb1ELb1ELb1ELb1ELb0ELb1ELb1ELb1ELb0ELb0EEENS1_21CollectiveEpilogueFwdINS6_IJSA_SC_SB_EEES9_SE_SG_Li256ELb1ELb1ELb0ELb0EEENS1_36VarlenDynamicPersistentTileSchedulerILi128ELi96ELi256ELi128ELb0ELb1ELb1ELb0ELb1ELb1EEEEEEEEEvNT_6ParamsE --------------------------
	.section	.text._ZN7cutlass13device_kernelIN5flash11enable_sm90INS1_16FlashAttnFwdSm90INS1_25CollectiveMainloopFwdSm90ILi2EN4cute5tupleIJNS5_1CILi1EEES8_S8_EEENS6_IJNS7_ILi128EEENS7_ILi96EEENS7_ILi192EEEEEELi192ENS_10bfloat16_tEfNS_4arch4Sm90ELb0ELb0ELb1ELb1ELb1ELb1ELb0ELb1ELb1ELb1ELb0ELb0EEENS1_21CollectiveEpilogueFwdINS6_IJSA_SC_SB_EEES9_SE_SG_Li256ELb1ELb1ELb0ELb0EEENS1_36VarlenDynamicPersistentTileSchedulerILi128ELi96ELi256ELi128ELb0ELb1ELb1ELb0ELb1ELb1EEEEEEEEEvNT_6ParamsE,"ax",@progbits
	.align	128
.text._ZN7cutlass13device_kernelIN5flash11enable_sm90INS1_16FlashAttnFwdSm90INS1_25CollectiveMainloopFwdSm90ILi2EN4cute5tupleIJNS5_1CILi1EEES8_S8_EEENS6_IJNS7_ILi128EEENS7_ILi96EEENS7_ILi192EEEEEELi192ENS_10bfloat16_tEfNS_4arch4Sm90ELb0ELb0ELb1ELb1ELb1ELb1ELb0ELb1ELb1ELb1ELb0ELb0EEENS1_21CollectiveEpilogueFwdINS6_IJSA_SC_SB_EEES9_SE_SG_Li256ELb1ELb1ELb0ELb0EEENS1_36VarlenDynamicPersistentTileSchedulerILi128ELi96ELi256ELi128ELb0ELb1ELb1ELb0ELb1ELb1EEEEEEEEEvNT_6ParamsE:
        .type           _ZN7cutlass13device_kernelIN5flash11enable_sm90INS1_16FlashAttnFwdSm90INS1_25CollectiveMainloopFwdSm90ILi2EN4cute5tupleIJNS5_1CILi1EEES8_S8_EEENS6_IJNS7_ILi128EEENS7_ILi96EEENS7_ILi192EEEEEELi192ENS_10bfloat16_tEfNS_4arch4Sm90ELb0ELb0ELb1ELb1ELb1ELb1ELb0ELb1ELb1ELb1ELb0ELb0EEENS1_21CollectiveEpilogueFwdINS6_IJSA_SC_SB_EEES9_SE_SG_Li256ELb1ELb1ELb0ELb0EEENS1_36VarlenDynamicPersistentTileSchedulerILi128ELi96ELi256ELi128ELb0ELb1ELb1ELb0ELb1ELb1EEEEEEEEEvNT_6ParamsE,@function
        .size           _ZN7cutlass13device_kernelIN5flash11enable_sm90INS1_16FlashAttnFwdSm90INS1_25CollectiveMainloopFwdSm90ILi2EN4cute5tupleIJNS5_1CILi1EEES8_S8_EEENS6_IJNS7_ILi128EEENS7_ILi96EEENS7_ILi192EEEEEELi192ENS_10bfloat16_tEfNS_4arch4Sm90ELb0ELb0ELb1ELb1ELb1ELb1ELb0ELb1ELb1ELb1ELb0ELb0EEENS1_21CollectiveEpilogueFwdINS6_IJSA_SC_SB_EEES9_SE_SG_Li256ELb1ELb1ELb0ELb0EEENS1_36VarlenDynamicPersistentTileSchedulerILi128ELi96ELi256ELi128ELb0ELb1ELb1ELb0ELb1ELb1EEEEEEEEEvNT_6ParamsE,(.L_x_11 - _ZN7cutlass13device_kernelIN5flash11enable_sm90INS1_16FlashAttnFwdSm90INS1_25CollectiveMainloopFwdSm90ILi2EN4cute5tupleIJNS5_1CILi1EEES8_S8_EEENS6_IJNS7_ILi128EEENS7_ILi96EEENS7_ILi192EEEEEELi192ENS_10bfloat16_tEfNS_4arch4Sm90ELb0ELb0ELb1ELb1ELb1ELb1ELb0ELb1ELb1ELb1ELb0ELb0EEENS1_21CollectiveEpilogueFwdINS6_IJSA_SC_SB_EEES9_SE_SG_Li256ELb1ELb1ELb0ELb0EEENS1_36VarlenDynamicPersistentTileSchedulerILi128ELi96ELi256ELi128ELb0ELb1ELb1ELb0ELb1ELb1EEEEEEEEEvNT_6ParamsE)
        .other          _ZN7cutlass13device_kernelIN5flash11enable_sm90INS1_16FlashAttnFwdSm90INS1_25CollectiveMainloopFwdSm90ILi2EN4cute5tupleIJNS5_1CILi1EEES8_S8_EEENS6_IJNS7_ILi128EEENS7_ILi96EEENS7_ILi192EEEEEELi192ENS_10bfloat16_tEfNS_4arch4Sm90ELb0ELb0ELb1ELb1ELb1ELb1ELb0ELb1ELb1ELb1ELb0ELb0EEENS1_21CollectiveEpilogueFwdINS6_IJSA_SC_SB_EEES9_SE_SG_Li256ELb1ELb1ELb0ELb0EEENS1_36VarlenDynamicPersistentTileSchedulerILi128ELi96ELi256ELi128ELb0ELb1ELb1ELb0ELb1ELb1EEEEEEEEEvNT_6ParamsE,@"STO_CUDA_ENTRY STV_DEFAULT"
_ZN7cutlass13device_kernelIN5flash11enable_sm90INS1_16FlashAttnFwdSm90INS1_25CollectiveMainloopFwdSm90ILi2EN4cute5tupleIJNS5_1CILi1EEES8_S8_EEENS6_IJNS7_ILi128EEENS7_ILi96EEENS7_ILi192EEEEEELi192ENS_10bfloat16_tEfNS_4arch4Sm90ELb0ELb0ELb1ELb1ELb1ELb1ELb0ELb1ELb1ELb1ELb0ELb0EEENS1_21CollectiveEpilogueFwdINS6_IJSA_SC_SB_EEES9_SE_SG_Li256ELb1ELb1ELb0ELb0EEENS1_36VarlenDynamicPersistentTileSchedulerILi128ELi96ELi256ELi128ELb0ELb1ELb1ELb0ELb1ELb1EEEEEEEEEvNT_6ParamsE:
[----:B------:R-:W-:Y:S01]  /*0000*/  LDC R1, c[0x0][0x37c] ;  /* 0x0000df00ff017b82 */ /* 0x000fe20000000800 */
[----:B------:R-:W-:Y:S05]  /*0010*/  EXIT ;  /* 0x000000000000794d */ /* 0x000fea0003800000 */
.L_x_2:
        /* <DEDUP_REMOVED lines=14> */
.L_x_11:


//--------------------- .text._ZN7cutlass13device_kernelIN5flash11enable_sm90INS1_16FlashAttnFwdSm90INS1_25CollectiveMainloopFwdSm90ILi2EN4cute5tupleIJNS5_1CILi1EEES8_S8_EEENS6_IJNS7_ILi128EEENS7_ILi96EEENS7_ILi192EEEEEELi192ENS_10bfloat16_tEfNS_4arch4Sm90ELb0ELb1ELb1ELb0ELb1ELb0ELb0ELb1ELb1ELb1ELb0ELb0EEENS1_21CollectiveEpilogueFwdINS6_IJSA_SC_SB_EEES9_SE_SG_Li256ELb0ELb1ELb0ELb0EEENS1_30DynamicPersistentTileSchedulerILi256ELi128ELb0ELb1ELb1EEEEEEEEEvNT_6ParamsE --------------------------
	.section	.text._ZN7cutlass13device_kernelIN5flash11enable_sm90INS1_16FlashAttnFwdSm90INS1_25CollectiveMainloopFwdSm90ILi2EN4cute5tupleIJNS5_1CILi1EEES8_S8_EEENS6_IJNS7_ILi128EEENS7_ILi96EEENS7_ILi192EEEEEELi192ENS_10bfloat16_tEfNS_4arch4Sm90ELb0ELb1ELb1ELb0ELb1ELb0ELb0ELb1ELb1ELb1ELb0ELb0EEENS1_21CollectiveEpilogueFwdINS6_IJSA_SC_SB_EEES9_SE_SG_Li256ELb0ELb1ELb0ELb0EEENS1_30DynamicPersistentTileSchedulerILi256ELi128ELb0ELb1ELb1EEEEEEEEEvNT_6ParamsE,"ax",@progbits
	.align	128
.text._ZN7cutlass13device_kernelIN5flash11enable_sm90INS1_16FlashAttnFwdSm90INS1_25CollectiveMainloopFwdSm90ILi2EN4cute5tupleIJNS5_1CILi1EEES8_S8_EEENS6_IJNS7_ILi128EEENS7_ILi96EEENS7_ILi192EEEEEELi192ENS_10bfloat16_tEfNS_4arch4Sm90ELb0ELb1ELb1ELb0ELb1ELb0ELb0ELb1ELb1ELb1ELb0ELb0EEENS1_21CollectiveEpilogueFwdINS6_IJSA_SC_SB_EEES9_SE_SG_Li256ELb0ELb1ELb0ELb0EEENS1_30DynamicPersistentTileSchedulerILi256ELi128ELb0ELb1ELb1EEEEEEEEEvNT_6ParamsE:
        .type           _ZN7cutlass13device_kernelIN5flash11enable_sm90INS1_16FlashAttnFwdSm90INS1_25CollectiveMainloopFwdSm90ILi2EN4cute5tupleIJNS5_1CILi1EEES8_S8_EEENS6_IJNS7_ILi128EEENS7_ILi96EEENS7_ILi192EEEEEELi192ENS_10bfloat16_tEfNS_4arch4Sm90ELb0ELb1ELb1ELb0ELb1ELb0ELb0ELb1ELb1ELb1ELb0ELb0EEENS1_21CollectiveEpilogueFwdINS6_IJSA_SC_SB_EEES9_SE_SG_Li256ELb0ELb1ELb0ELb0EEENS1_30DynamicPersistentTileSchedulerILi256ELi128ELb0ELb1ELb1EEEEEEEEEvNT_6ParamsE,@function
        .size           _ZN7cutlass13device_kernelIN5flash11enable_sm90INS1_16FlashAttnFwdSm90INS1_25CollectiveMainloopFwdSm90ILi2EN4cute5tupleIJNS5_1CILi1EEES8_S8_EEENS6_IJNS7_ILi128EEENS7_ILi96EEENS7_ILi192EEEEEELi192ENS_10bfloat16_tEfNS_4arch4Sm90ELb0ELb1ELb1ELb0ELb1ELb0ELb0ELb1ELb1ELb1ELb0ELb0EEENS1_21CollectiveEpilogueFwdINS6_IJSA_SC_SB_EEES9_SE_SG_Li256ELb0ELb1ELb0ELb0EEENS1_30DynamicPersistentTileSchedulerILi256ELi128ELb0ELb1ELb1EEEEEEEEEvNT_6ParamsE,(.L_x_12 - _ZN7cutlass13device_kernelIN5flash11enable_sm90INS1_16FlashAttnFwdSm90INS1_25CollectiveMainloopFwdSm90ILi2EN4cute5tupleIJNS5_1CILi1EEES8_S8_EEENS6_IJNS7_ILi128EEENS7_ILi96EEENS7_ILi192EEEEEELi192ENS_10bfloat16_tEfNS_4arch4Sm90ELb0ELb1ELb1ELb0ELb1ELb0ELb0ELb1ELb1ELb1ELb0ELb0EEENS1_21CollectiveEpilogueFwdINS6_IJSA_SC_SB_EEES9_SE_SG_Li256ELb0ELb1ELb0ELb0EEENS1_30DynamicPersistentTileSchedulerILi256ELi128ELb0ELb1ELb1EEEEEEEEEvNT_6ParamsE)
        .other          _ZN7cutlass13device_kernelIN5flash11enable_sm90INS1_16FlashAttnFwdSm90INS1_25CollectiveMainloopFwdSm90ILi2EN4cute5tupleIJNS5_1CILi1EEES8_S8_EEENS6_IJNS7_ILi128EEENS7_ILi96EEENS7_ILi192EEEEEELi192ENS_10bfloat16_tEfNS_4arch4Sm90ELb0ELb1ELb1ELb0ELb1ELb0ELb0ELb1ELb1ELb1ELb0ELb0EEENS1_21CollectiveEpilogueFwdINS6_IJSA_SC_SB_EEES9_SE_SG_Li256ELb0ELb1ELb0ELb0EEENS1_30DynamicPersistentTileSchedulerILi256ELi128ELb0ELb1ELb1EEEEEEEEEvNT_6ParamsE,@"STO_CUDA_ENTRY STV_DEFAULT"
_ZN7cutlass13device_kernelIN5flash11enable_sm90INS1_16FlashAttnFwdSm90INS1_25CollectiveMainloopFwdSm90ILi2EN4cute5tupleIJNS5_1CILi1EEES8_S8_EEENS6_IJNS7_ILi128EEENS7_ILi96EEENS7_ILi192EEEEEELi192ENS_10bfloat16_tEfNS_4arch4Sm90ELb0ELb1ELb1ELb0ELb1ELb0ELb0ELb1ELb1ELb1ELb0ELb0EEENS1_21CollectiveEpilogueFwdINS6_IJSA_SC_SB_EEES9_SE_SG_Li256ELb0ELb1ELb0ELb0EEENS1_30DynamicPersistentTileSchedulerILi256ELi128ELb0ELb1ELb1EEEEEEEEEvNT_6ParamsE:
[----:B------:R-:W-:Y:S01]  /*0000*/  LDC R1, c[0x0][0x37c] ;  /* 0x0000df00ff017b82 */ /* 0x000fe20000000800 */
[----:B------:R-:W-:Y:S05]  /*0010*/  EXIT ;  /* 0x000000000000794d */ /* 0x000fea0003800000 */
.L_x_3:
        /* <DEDUP_REMOVED lines=14> */
.L_x_12:


//--------------------- .text._ZN7cutlass13device_kernelIN5flash11enable_sm90INS1_16FlashAttnFwdSm90INS1_25CollectiveMainloopFwdSm90ILi2EN4cute5tupleIJNS5_1CILi1EEES8_S8_EEENS6_IJNS7_ILi128EEENS7_ILi96EEENS7_ILi192EEEEEELi192ENS_10bfloat16_tEfNS_4arch4Sm90ELb0ELb1ELb1ELb1ELb1ELb0ELb0ELb1ELb1ELb1ELb0ELb0EEENS1_21CollectiveEpilogueFwdINS6_IJSA_SC_SB_EEES9_SE_SG_Li256ELb1ELb1ELb0ELb0EEENS1_36VarlenDynamicPersistentTileSchedulerILi128ELi96ELi256ELi128ELb0ELb1ELb1ELb1ELb0ELb1EEEEEEEEEvNT_6ParamsE --------------------------
	.section	.text._ZN7cutlass13device_kernelIN5flash11enable_sm90INS1_16FlashAttnFwdSm90INS1_25CollectiveMainloopFwdSm90ILi2EN4cute5tupleIJNS5_1CILi1EEES8_S8_EEENS6_IJNS7_ILi128EEENS7_ILi96EEENS7_ILi192EEEEEELi192ENS_10bfloat16_tEfNS_4arch4Sm90ELb0ELb1ELb1ELb1ELb1ELb0ELb0ELb1ELb1ELb1ELb0ELb0EEENS1_21CollectiveEpilogueFwdINS6_IJSA_SC_SB_EEES9_SE_SG_Li256ELb1ELb1ELb0ELb0EEENS1_36VarlenDynamicPersistentTileSchedulerILi128ELi96ELi256ELi128ELb0ELb1ELb1ELb1ELb0ELb1EEEEEEEEEvNT_6ParamsE,"ax",@progbits
	.align	128
.text._ZN7cutlass13device_kernelIN5flash11enable_sm90INS1_16FlashAttnFwdSm90INS1_25CollectiveMainloopFwdSm90ILi2EN4cute5tupleIJNS5_1CILi1EEES8_S8_EEENS6_IJNS7_ILi128EEENS7_ILi96EEENS7_ILi192EEEEEELi192ENS_10bfloat16_tEfNS_4arch4Sm90ELb0ELb1ELb1ELb1ELb1ELb0ELb0ELb1ELb1ELb1ELb0ELb0EEENS1_21CollectiveEpilogueFwdINS6_IJSA_SC_SB_EEES9_SE_SG_Li256ELb1ELb1ELb0ELb0EEENS1_36VarlenDynamicPersistentTileSchedulerILi128ELi96ELi256ELi128ELb0ELb1ELb1ELb1ELb0ELb1EEEEEEEEEvNT_6ParamsE:
        .type           _ZN7cutlass13device_kernelIN5flash11enable_sm90INS1_16FlashAttnFwdSm90INS1_25CollectiveMainloopFwdSm90ILi2EN4cute5tupleIJNS5_1CILi1EEES8_S8_EEENS6_IJNS7_ILi128EEENS7_ILi96EEENS7_ILi192EEEEEELi192ENS_10bfloat16_tEfNS_4arch4Sm90ELb0ELb1ELb1ELb1ELb1ELb0ELb0ELb1ELb1ELb1ELb0ELb0EEENS1_21CollectiveEpilogueFwdINS6_IJSA_SC_SB_EEES9_SE_SG_Li256ELb1ELb1ELb0ELb0EEENS1_36VarlenDynamicPersistentTileSchedulerILi128ELi96ELi256ELi128ELb0ELb1ELb1ELb1ELb0ELb1EEEEEEEEEvNT_6ParamsE,@function
        .size           _ZN7cutlass13device_kernelIN5flash11enable_sm90INS1_16FlashAttnFwdSm90INS1_25CollectiveMainloopFwdSm90ILi2EN4cute5tupleIJNS5_1CILi1EEES8_S8_EEENS6_IJNS7_ILi128EEENS7_ILi96EEENS7_ILi192EEEEEELi192ENS_10bfloat16_tEfNS_4arch4Sm90ELb0ELb1ELb1ELb1ELb1ELb0ELb0ELb1ELb1ELb1ELb0ELb0EEENS1_21CollectiveEpilogueFwdINS6_IJSA_SC_SB_EEES9_SE_SG_Li256ELb1ELb1ELb0ELb0EEENS1_36VarlenDynamicPersistentTileSchedulerILi128ELi96ELi256ELi128ELb0ELb1ELb1ELb1ELb0ELb1EEEEEEEEEvNT_6ParamsE,(.L_x_13 - _ZN7cutlass13device_kernelIN5flash11enable_sm90INS1_16FlashAttnFwdSm90INS1_25CollectiveMainloopFwdSm90ILi2EN4cute5tupleIJNS5_1CILi1EEES8_S8_EEENS6_IJNS7_ILi128EEENS7_ILi96EEENS7_ILi192EEEEEELi192ENS_10bfloat16_tEfNS_4arch4Sm90ELb0ELb1ELb1ELb1ELb1ELb0ELb0ELb1ELb1ELb1ELb0ELb0EEENS1_21CollectiveEpilogueFwdINS6_IJSA_SC_SB_EEES9_SE_SG_Li256ELb1ELb1ELb0ELb0EEENS1_36VarlenDynamicPersistentTileSchedulerILi128ELi96ELi256ELi128ELb0ELb1ELb1ELb1ELb0ELb1EEEEEEEEEvNT_6ParamsE)
        .other          _ZN7cutlass13device_kernelIN5flash11enable_sm90INS1_16FlashAttnFwdSm90INS1_25CollectiveMainloopFwdSm90ILi2EN4cute5tupleIJNS5_1CILi1EEES8_S8_EEENS6_IJNS7_ILi128EEENS7_ILi96EEENS7_ILi192EEEEEELi192ENS_10bfloat16_tEfNS_4arch4Sm90ELb0ELb1ELb1ELb1ELb1ELb0ELb0ELb1ELb1ELb1ELb0ELb0EEENS1_21CollectiveEpilogueFwdINS6_IJSA_SC_SB_EEES9_SE_SG_Li256ELb1ELb1ELb0ELb0EEENS1_36VarlenDynamicPersistentTileSchedulerILi128ELi96ELi256ELi128ELb0ELb1ELb1ELb1ELb0ELb1EEEEEEEEEvNT_6ParamsE,@"STO_CUDA_ENTRY STV_DEFAULT"
_ZN7cutlass13device_kernelIN5flash11enable_sm90INS1_16FlashAttnFwdSm90INS1_25CollectiveMainloopFwdSm90ILi2EN4cute5tupleIJNS5_1CILi1EEES8_S8_EEENS6_IJNS7_ILi128EEENS7_ILi96EEENS7_ILi192EEEEEELi192ENS_10bfloat16_tEfNS_4arch4Sm90ELb0ELb1ELb1ELb1ELb1ELb0ELb0ELb1ELb1ELb1ELb0ELb0EEENS1_21CollectiveEpilogueFwdINS6_IJSA_SC_SB_EEES9_SE_SG_Li256ELb1ELb1ELb0ELb0EEENS1_36VarlenDynamicPersistentTileSchedulerILi128ELi96ELi256ELi128ELb0ELb1ELb1ELb1ELb0ELb1EEEEEEEEEvNT_6ParamsE:
[----:B------:R-:W-:Y:S01]  /*0000*/  LDC R1, c[0x0][0x37c] ;  /* 0x0000df00ff017b82 */ /* 0x000fe20000000800 */
[----:B------:R-:W-:Y:S05]  /*0010*/  EXIT ;  /* 0x000000000000794d */ /* 0x000fea0003800000 */
.L_x_4:
        /* <DEDUP_REMOVED lines=14> */
.L_x_13:


//--------------------- .text._ZN7cutlass13device_kernelIN5flash11enable_sm90INS1_16FlashAttnFwdSm90INS1_25CollectiveMainloopFwdSm90ILi2EN4cute5tupleIJNS5_1CILi1EEES8_S8_EEENS6_IJNS7_ILi128EEENS7_ILi96EEENS7_ILi192EEEEEELi192ENS_10bfloat16_tEfNS_4arch4Sm90ELb0ELb1ELb1ELb1ELb1ELb1ELb0ELb1ELb1ELb1ELb0ELb0EEENS1_21CollectiveEpilogueFwdINS6_IJSA_SC_SB_EEES9_SE_SG_Li256ELb1ELb1ELb0ELb0EEENS1_36VarlenDynamicPersistentTileSchedulerILi128ELi96ELi256ELi128ELb0ELb1ELb1ELb1ELb0ELb1EEEEEEEEEvNT_6ParamsE --------------------------
	.section	.text._ZN7cutlass13device_kernelIN5flash11enable_sm90INS1_16FlashAttnFwdSm90INS1_25CollectiveMainloopFwdSm90ILi2EN4cute5tupleIJNS5_1CILi1EEES8_S8_EEENS6_IJNS7_ILi128EEENS7_ILi96EEENS7_ILi192EEEEEELi192ENS_10bfloat16_tEfNS_4arch4Sm90ELb0ELb1ELb1ELb1ELb1ELb1ELb0ELb1ELb1ELb1ELb0ELb0EEENS1_21CollectiveEpilogueFwdINS6_IJSA_SC_SB_EEES9_SE_SG_Li256ELb1ELb1ELb0ELb0EEENS1_36VarlenDynamicPersistentTileSchedulerILi128ELi96ELi256ELi128ELb0ELb1ELb1ELb1ELb0ELb1EEEEEEEEEvNT_6ParamsE,"ax",@progbits
	.align	128
.text._ZN7cutlass13device_kernelIN5flash11enable_sm90INS1_16FlashAttnFwdSm90INS1_25CollectiveMainloopFwdSm90ILi2EN4cute5tupleIJNS5_1CILi1EEES8_S8_EEENS6_IJNS7_ILi128EEENS7_ILi96EEENS7_ILi192EEEEEELi192ENS_10bfloat16_tEfNS_4arch4Sm90ELb0ELb1ELb1ELb1ELb1ELb1ELb0ELb1ELb1ELb1ELb0ELb0EEENS1_21CollectiveEpilogueFwdINS6_IJSA_SC_SB_EEES9_SE_SG_Li256ELb1ELb1ELb0ELb0EEENS1_36VarlenDynamicPersistentTileSchedulerILi128ELi96ELi256ELi128ELb0ELb1ELb1ELb1ELb0ELb1EEEEEEEEEvNT_6ParamsE:
        .type           _ZN7cutlass13device_kernelIN5flash11enable_sm90INS1_16FlashAttnFwdSm90INS1_25CollectiveMainloopFwdSm90ILi2EN4cute5tupleIJNS5_1CILi1EEES8_S8_EEENS6_IJNS7_ILi128EEENS7_ILi96EEENS7_ILi192EEEEEELi192ENS_10bfloat16_tEfNS_4arch4Sm90ELb0ELb1ELb1ELb1ELb1ELb1ELb0ELb1ELb1ELb1ELb0ELb0EEENS1_21CollectiveEpilogueFwdINS6_IJSA_SC_SB_EEES9_SE_SG_Li256ELb1ELb1ELb0ELb0EEENS1_36VarlenDynamicPersistentTileSchedulerILi128ELi96ELi256ELi128ELb0ELb1ELb1ELb1ELb0ELb1EEEEEEEEEvNT_6ParamsE,@function
        .size           _ZN7cutlass13device_kernelIN5flash11enable_sm90INS1_16FlashAttnFwdSm90INS1_25CollectiveMainloopFwdSm90ILi2EN4cute5tupleIJNS5_1CILi1EEES8_S8_EEENS6_IJNS7_ILi128EEENS7_ILi96EEENS7_ILi192EEEEEELi192ENS_10bfloat16_tEfNS_4arch4Sm90ELb0ELb1ELb1ELb1ELb1ELb1ELb0ELb1ELb1ELb1ELb0ELb0EEENS1_21CollectiveEpilogueFwdINS6_IJSA_SC_SB_EEES9_SE_SG_Li256ELb1ELb1ELb0ELb0EEENS1_36VarlenDynamicPersistentTileSchedulerILi128ELi96ELi256ELi128ELb0ELb1ELb1ELb1ELb0ELb1EEEEEEEEEvNT_6ParamsE,(.L_x_14 - _ZN7cutlass13device_kernelIN5flash11enable_sm90INS1_16FlashAttnFwdSm90INS1_25CollectiveMainloopFwdSm90ILi2EN4cute5tupleIJNS5_1CILi1EEES8_S8_EEENS6_IJNS7_ILi128EEENS7_ILi96EEENS7_ILi192EEEEEELi192ENS_10bfloat16_tEfNS_4arch4Sm90ELb0ELb1ELb1ELb1ELb1ELb1ELb0ELb1ELb1ELb1ELb0ELb0EEENS1_21CollectiveEpilogueFwdINS6_IJSA_SC_SB_EEES9_SE_SG_Li256ELb1ELb1ELb0ELb0EEENS1_36VarlenDynamicPersistentTileSchedulerILi128ELi96ELi256ELi128ELb0ELb1ELb1ELb1ELb0ELb1EEEEEEEEEvNT_6ParamsE)
        .other          _ZN7cutlass13device_kernelIN5flash11enable_sm90INS1_16FlashAttnFwdSm90INS1_25CollectiveMainloopFwdSm90ILi2EN4cute5tupleIJNS5_1CILi1EEES8_S8_EEENS6_IJNS7_ILi128EEENS7_ILi96EEENS7_ILi192EEEEEELi192ENS_10bfloat16_tEfNS_4arch4Sm90ELb0ELb1ELb1ELb1ELb1ELb1ELb0ELb1ELb1ELb1ELb0ELb0EEENS1_21CollectiveEpilogueFwdINS6_IJSA_SC_SB_EEES9_SE_SG_Li256ELb1ELb1ELb0ELb0EEENS1_36VarlenDynamicPersistentTileSchedulerILi128ELi96ELi256ELi128ELb0ELb1ELb1ELb1ELb0ELb1EEEEEEEEEvNT_6ParamsE,@"STO_CUDA_ENTRY STV_DEFAULT"
_ZN7cutlass13device_kernelIN5flash11enable_sm90INS1_16FlashAttnFwdSm90INS1_25CollectiveMainloopFwdSm90ILi2EN4cute5tupleIJNS5_1CILi1EEES8_S8_EEENS6_IJNS7_ILi128EEENS7_ILi96EEENS7_ILi192EEEEEELi192ENS_10bfloat16_tEfNS_4arch4Sm90ELb0ELb1ELb1ELb1ELb1ELb1ELb0ELb1ELb1ELb1ELb0ELb0EEENS1_21CollectiveEpilogueFwdINS6_IJSA_SC_SB_EEES9_SE_SG_Li256ELb1ELb1ELb0ELb0EEENS1_36VarlenDynamicPersistentTileSchedulerILi128ELi96ELi256ELi128ELb0ELb1ELb1ELb1ELb0ELb1EEEEEEEEEvNT_6ParamsE:
[----:B------:R-:W-:Y:S01]  /*0000*/  LDC R1, c[0x0][0x37c] ;  /* 0x0000df00ff017b82 */ /* 0x000fe20000000800 */
[----:B------:R-:W-:Y:S05]  /*0010*/  EXIT ;  /* 0x000000000000794d */ /* 0x000fea0003800000 */
.L_x_5:
        /* <DEDUP_REMOVED lines=14> */
.L_x_14:


//--------------------- .text._ZN7cutlass13device_kernelIN5flash11enable_sm90INS1_16FlashAttnFwdSm90INS1_25CollectiveMainloopFwdSm90ILi2EN4cute5tupleIJNS5_1CILi1EEES8_S8_EEENS6_IJNS7_ILi128EEENS7_ILi96EEENS7_ILi192EEEEEELi192ENS_10bfloat16_tEfNS_4arch4Sm90ELb1ELb0ELb1ELb0ELb1ELb0ELb0ELb1ELb1ELb1ELb0ELb0EEENS1_21CollectiveEpilogueFwdINS6_IJSA_SC_SB_EEES9_SE_SG_Li256ELb0ELb1ELb0ELb0EEENS1_30DynamicPersistentTileSchedulerILi256ELi128ELb0ELb1ELb1EEEEEEEEEvNT_6ParamsE --------------------------
	.section	.text._ZN7cutlass13device_kernelIN5flash11enable_sm90INS1_16FlashAttnFwdSm90INS1_25CollectiveMainloopFwdSm90ILi2EN4cute5tupleIJNS5_1CILi1EEES8_S8_EEENS6_IJNS7_ILi128EEENS7_ILi96EEENS7_ILi192EEEEEELi192ENS_10bfloat16_tEfNS_4arch4Sm90ELb1ELb0ELb1ELb0ELb1ELb0ELb0ELb1ELb1ELb1ELb0ELb0EEENS1_21CollectiveEpilogueFwdINS6_IJSA_SC_SB_EEES9_SE_SG_Li256ELb0ELb1ELb0ELb0EEENS1_30DynamicPersistentTileSchedulerILi256ELi128ELb0ELb1ELb1EEEEEEEEEvNT_6ParamsE,"ax",@progbits
	.align	128
.text._ZN7cutlass13device_kernelIN5flash11enable_sm90INS1_16FlashAttnFwdSm90INS1_25CollectiveMainloopFwdSm90ILi2EN4cute5tupleIJNS5_1CILi1EEES8_S8_EEENS6_IJNS7_ILi128EEENS7_ILi96EEENS7_ILi192EEEEEELi192ENS_10bfloat16_tEfNS_4arch4Sm90ELb1ELb0ELb1ELb0ELb1ELb0ELb0ELb1ELb1ELb1ELb0ELb0EEENS1_21CollectiveEpilogueFwdINS6_IJSA_SC_SB_EEES9_SE_SG_Li256ELb0ELb1ELb0ELb0EEENS1_30DynamicPersistentTileSchedulerILi256ELi128ELb0ELb1ELb1EEEEEEEEEvNT_6ParamsE:
        .type           _ZN7cutlass13device_kernelIN5flash11enable_sm90INS1_16FlashAttnFwdSm90INS1_25CollectiveMainloopFwdSm90ILi2EN4cute5tupleIJNS5_1CILi1EEES8_S8_EEENS6_IJNS7_ILi128EEENS7_ILi96EEENS7_ILi192EEEEEELi192ENS_10bfloat16_tEfNS_4arch4Sm90ELb1ELb0ELb1ELb0ELb1ELb0ELb0ELb1ELb1ELb1ELb0ELb0EEENS1_21CollectiveEpilogueFwdINS6_IJSA_SC_SB_EEES9_SE_SG_Li256ELb0ELb1ELb0ELb0EEENS1_30DynamicPersistentTileSchedulerILi256ELi128ELb0ELb1ELb1EEEEEEEEEvNT_6ParamsE,@function
        .size           _ZN7cutlass13device_kernelIN5flash11enable_sm90INS1_16FlashAttnFwdSm90INS1_25CollectiveMainloopFwdSm90ILi2EN4cute5tupleIJNS5_1CILi1EEES8_S8_EEENS6_IJNS7_ILi128EEENS7_ILi96EEENS7_ILi192EEEEEELi192ENS_10bfloat16_tEfNS_4arch4Sm90ELb1ELb0ELb1ELb0ELb1ELb0ELb0ELb1ELb1ELb1ELb0ELb0EEENS1_21CollectiveEpilogueFwdINS6_IJSA_SC_SB_EEES9_SE_SG_Li256ELb0ELb1ELb0ELb0EEENS1_30DynamicPersistentTileSchedulerILi256ELi128ELb0ELb1ELb1EEEEEEEEEvNT_6ParamsE,(.L_x_15 - _ZN7cutlass13device_kernelIN5flash11enable_sm90INS1_16FlashAttnFwdSm90INS1_25CollectiveMainloopFwdSm90ILi2EN4cute5tupleIJNS5_1CILi1EEES8_S8_EEENS6_IJNS7_ILi128EEENS7_ILi96EEENS7_ILi192EEEEEELi192ENS_10bfloat16_tEfNS_4arch4Sm90ELb1ELb0ELb1ELb0ELb1ELb0ELb0ELb1ELb1ELb1ELb0ELb0EEENS1_21CollectiveEpilogueFwdINS6_IJSA_SC_SB_EEES9_SE_SG_Li256ELb0ELb1ELb0ELb0EEENS1_30DynamicPersistentTileSchedulerILi256ELi128ELb0ELb1ELb1EEEEEEEEEvNT_6ParamsE)
        .other          _ZN7cutlass13device_kernelIN5flash11enable_sm90INS1_16FlashAttnFwdSm90INS1_25CollectiveMainloopFwdSm90ILi2EN4cute5tupleIJNS5_1CILi1EEES8_S8_EEENS6_IJNS7_ILi128EEENS7_ILi96EEENS7_ILi192EEEEEELi192ENS_10bfloat16_tEfNS_4arch4Sm90ELb1ELb0ELb1ELb0ELb1ELb0ELb0ELb1ELb1ELb1ELb0ELb0EEENS1_21CollectiveEpilogueFwdINS6_IJSA_SC_SB_EEES9_SE_SG_Li256ELb0ELb1ELb0ELb0EEENS1_30DynamicPersistentTileSchedulerILi256ELi128ELb0ELb1ELb1EEEEEEEEEvNT_6ParamsE,@"STO_CUDA_ENTRY STV_DEFAULT"
_ZN7cutlass13device_kernelIN5flash11enable_sm90INS1_16FlashAttnFwdSm90INS1_25CollectiveMainloopFwdSm90ILi2EN4cute5tupleIJNS5_1CILi1EEES8_S8_EEENS6_IJNS7_ILi128EEENS7_ILi96EEENS7_ILi192EEEEEELi192ENS_10bfloat16_tEfNS_4arch4Sm90ELb1ELb0ELb1ELb0ELb1ELb0ELb0ELb1ELb1ELb1ELb0ELb0EEENS1_21CollectiveEpilogueFwdINS6_IJSA_SC_SB_EEES9_SE_SG_Li256ELb0ELb1ELb0ELb0EEENS1_30DynamicPersistentTileSchedulerILi256ELi128ELb0ELb1ELb1EEEEEEEEEvNT_6ParamsE:
[----:B------:R-:W-:Y:S01]  /*0000*/  LDC R1, c[0x0][0x37c] ;  /* 0x0000df00ff017b82 */ /* 0x000fe20000000800 */
[----:B------:R-:W-:Y:S05]  /*0010*/  EXIT ;  /* 0x000000000000794d */ /* 0x000fea0003800000 */
.L_x_6:
        /* <DEDUP_REMOVED lines=14> */
.L_x_15:


//--------------------- .text._ZN7cutlass13device_kernelIN5flash11enable_sm90INS1_16FlashAttnFwdSm90INS1_25CollectiveMainloopFwdSm90ILi2EN4cute5tupleIJNS5_1CILi1EEES8_S8_EEENS6_IJNS7_ILi128EEENS7_ILi96EEENS7_ILi192EEEEEELi192ENS_10bfloat16_tEfNS_4arch4Sm90ELb1ELb0ELb1ELb1ELb1ELb0ELb0ELb1ELb1ELb1ELb0ELb0EEENS1_21CollectiveEpilogueFwdINS6_IJSA_SC_SB_EEES9_SE_SG_Li256ELb1ELb1ELb0ELb0EEENS1_36VarlenDynamicPersistentTileSchedulerILi128ELi96ELi256ELi128ELb0ELb1ELb1ELb1ELb1ELb1EEEEEEEEEvNT_6ParamsE --------------------------
	.section	.text._ZN7cutlass13device_kernelIN5flash11enable_sm90INS1_16FlashAttnFwdSm90INS1_25CollectiveMainloopFwdSm90ILi2EN4cute5tupleIJNS5_1CILi1EEES8_S8_EEENS6_IJNS7_ILi128EEENS7_ILi96EEENS7_ILi192EEEEEELi192ENS_10bfloat16_tEfNS_4arch4Sm90ELb1ELb0ELb1ELb1ELb1ELb0ELb0ELb1ELb1ELb1ELb0ELb0EEENS1_21CollectiveEpilogueFwdINS6_IJSA_SC_SB_EEES9_SE_SG_Li256ELb1ELb1ELb0ELb0EEENS1_36VarlenDynamicPersistentTileSchedulerILi128ELi96ELi256ELi128ELb0ELb1ELb1ELb1ELb1ELb1EEEEEEEEEvNT_6ParamsE,"ax",@progbits
	.align	128
.text._ZN7cutlass13device_kernelIN5flash11enable_sm90INS1_16FlashAttnFwdSm90INS1_25CollectiveMainloopFwdSm90ILi2EN4cute5tupleIJNS5_1CILi1EEES8_S8_EEENS6_IJNS7_ILi128EEENS7_ILi96EEENS7_ILi192EEEEEELi192ENS_10bfloat16_tEfNS_4arch4Sm90ELb1ELb0ELb1ELb1ELb1ELb0ELb0ELb1ELb1ELb1ELb0ELb0EEENS1_21CollectiveEpilogueFwdINS6_IJSA_SC_SB_EEES9_SE_SG_Li256ELb1ELb1ELb0ELb0EEENS1_36VarlenDynamicPersistentTileSchedulerILi128ELi96ELi256ELi128ELb0ELb1ELb1ELb1ELb1ELb1EEEEEEEEEvNT_6ParamsE:
        .type           _ZN7cutlass13device_kernelIN5flash11enable_sm90INS1_16FlashAttnFwdSm90INS1_25CollectiveMainloopFwdSm90ILi2EN4cute5tupleIJNS5_1CILi1EEES8_S8_EEENS6_IJNS7_ILi128EEENS7_ILi96EEENS7_ILi192EEEEEELi192ENS_10bfloat16_tEfNS_4arch4Sm90ELb1ELb0ELb1ELb1ELb1ELb0ELb0ELb1ELb1ELb1ELb0ELb0EEENS1_21CollectiveEpilogueFwdINS6_IJSA_SC_SB_EEES9_SE_SG_Li256ELb1ELb1ELb0ELb0EEENS1_36VarlenDynamicPersistentTileSchedulerILi128ELi96ELi256ELi128ELb0ELb1ELb1ELb1ELb1ELb1EEEEEEEEEvNT_6ParamsE,@function
        .size           _ZN7cutlass13device_kernelIN5flash11enable_sm90INS1_16FlashAttnFwdSm90INS1_25CollectiveMainloopFwdSm90ILi2EN4cute5tupleIJNS5_1CILi1EEES8_S8_EEENS6_IJNS7_ILi128EEENS7_ILi96EEENS7_ILi192EEEEEELi192ENS_10bfloat16_tEfNS_4arch4Sm90ELb1ELb0ELb1ELb1ELb1ELb0ELb0ELb1ELb1ELb1ELb0ELb0EEENS1_21CollectiveEpilogueFwdINS6_IJSA_SC_SB_EEES9_SE_SG_Li256ELb1ELb1ELb0ELb0EEENS1_36VarlenDynamicPersistentTileSchedulerILi128ELi96ELi256ELi128ELb0ELb1ELb1ELb1ELb1ELb1EEEEEEEEEvNT_6ParamsE,(.L_x_16 - _ZN7cutlass13device_kernelIN5flash11enable_sm90INS1_16FlashAttnFwdSm90INS1_25CollectiveMainloopFwdSm90ILi2EN4cute5tupleIJNS5_1CILi1EEES8_S8_EEENS6_IJNS7_ILi128EEENS7_ILi96EEENS7_ILi192EEEEEELi192ENS_10bfloat16_tEfNS_4arch4Sm90ELb1ELb0ELb1ELb1ELb1ELb0ELb0ELb1ELb1ELb1ELb0ELb0EEENS1_21CollectiveEpilogueFwdINS6_IJSA_SC_SB_EEES9_SE_SG_Li256ELb1ELb1ELb0ELb0EEENS1_36VarlenDynamicPersistentTileSchedulerILi128ELi96ELi256ELi128ELb0ELb1ELb1ELb1ELb1ELb1EEEEEEEEEvNT_6ParamsE)
        .other          _ZN7cutlass13device_kernelIN5flash11enable_sm90INS1_16FlashAttnFwdSm90INS1_25CollectiveMainloopFwdSm90ILi2EN4cute5tupleIJNS5_1CILi1EEES8_S8_EEENS6_IJNS7_ILi128EEENS7_ILi96EEENS7_ILi192EEEEEELi192ENS_10bfloat16_tEfNS_4arch4Sm90ELb1ELb0ELb1ELb1ELb1ELb0ELb0ELb1ELb1ELb1ELb0ELb0EEENS1_21CollectiveEpilogueFwdINS6_IJSA_SC_SB_EEES9_SE_SG_Li256ELb1ELb1ELb0ELb0EEENS1_36VarlenDynamicPersistentTileSchedulerILi128ELi96ELi256ELi128ELb0ELb1ELb1ELb1ELb1ELb1EEEEEEEEEvNT_6ParamsE,@"STO_CUDA_ENTRY STV_DEFAULT"
_ZN7cutlass13device_kernelIN5flash11enable_sm90INS1_16FlashAttnFwdSm90INS1_25CollectiveMainloopFwdSm90ILi2EN4cute5tupleIJNS5_1CILi1EEES8_S8_EEENS6_IJNS7_ILi128EEENS7_ILi96EEENS7_ILi192EEEEEELi192ENS_10bfloat16_tEfNS_4arch4Sm90ELb1ELb0ELb1ELb1ELb1ELb0ELb0ELb1ELb1ELb1ELb0ELb0EEENS1_21CollectiveEpilogueFwdINS6_IJSA_SC_SB_EEES9_SE_SG_Li256ELb1ELb1ELb0ELb0EEENS1_36VarlenDynamicPersistentTileSchedulerILi128ELi96ELi256ELi128ELb0ELb1ELb1ELb1ELb1ELb1EEEEEEEEEvNT_6ParamsE:
[----:B------:R-:W-:Y:S01]  /*0000*/  LDC R1, c[0x0][0x37c] ;  /* 0x0000df00ff017b82 */ /* 0x000fe20000000800 */
[----:B------:R-:W-:Y:S05]  /*0010*/  EXIT ;  /* 0x000000000000794d */ /* 0x000fea0003800000 */
.L_x_7:
        /* <DEDUP_REMOVED lines=14> */
.L_x_16:


//--------------------- .text._ZN7cutlass13device_kernelIN5flash11enable_sm90INS1_16FlashAttnFwdSm90INS1_25CollectiveMainloopFwdSm90ILi2EN4cute5tupleIJNS5_1CILi1EEES8_S8_EEENS6_IJNS7_ILi128EEENS7_ILi96EEENS7_ILi192EEEEEELi192ENS_10bfloat16_tEfNS_4arch4Sm90ELb1ELb0ELb1ELb1ELb1ELb1ELb0ELb1ELb1ELb1ELb0ELb0EEENS1_21CollectiveEpilogueFwdINS6_IJSA_SC_SB_EEES9_SE_SG_Li256ELb1ELb1ELb0ELb0EEENS1_36VarlenDynamicPersistentTileSchedulerILi128ELi96ELi256ELi128ELb0ELb1ELb1ELb1ELb1ELb1EEEEEEEEEvNT_6ParamsE --------------------------
	.section	.text._ZN7cutlass13device_kernelIN5flash11enable_sm90INS1_16FlashAttnFwdSm90INS1_25CollectiveMainloopFwdSm90ILi2EN4cute5tupleIJNS5_1CILi1EEES8_S8_EEENS6_IJNS7_ILi128EEENS7_ILi96EEENS7_ILi192EEEEEELi192ENS_10bfloat16_tEfNS_4arch4Sm90ELb1ELb0ELb1ELb1ELb1ELb1ELb0ELb1ELb1ELb1ELb0ELb0EEENS1_21CollectiveEpilogueFwdINS6_IJSA_SC_SB_EEES9_SE_SG_Li256ELb1ELb1ELb0ELb0EEENS1_36VarlenDynamicPersistentTileSchedulerILi128ELi96ELi256ELi128ELb0ELb1ELb1ELb1ELb1ELb1EEEEEEEEEvNT_6ParamsE,"ax",@progbits
	.align	128
.text._ZN7cutlass13device_kernelIN5flash11enable_sm90INS1_16FlashAttnFwdSm90INS1_25CollectiveMainloopFwdSm90ILi2EN4cute5tupleIJNS5_1CILi1EEES8_S8_EEENS6_IJNS7_ILi128EEENS7_ILi96EEENS7_ILi192EEEEEELi192ENS_10bfloat16_tEfNS_4arch4Sm90ELb1ELb0ELb1ELb1ELb1ELb1ELb0ELb1ELb1ELb1ELb0ELb0EEENS1_21CollectiveEpilogueFwdINS6_IJSA_SC_SB_EEES9_SE_SG_Li256ELb1ELb1ELb0ELb0EEENS1_36VarlenDynamicPersistentTileSchedulerILi128ELi96ELi256ELi128ELb0ELb1ELb1ELb1ELb1ELb1EEEEEEEEEvNT_6ParamsE:
        .type           _ZN7cutlass13device_kernelIN5flash11enable_sm90INS1_16FlashAttnFwdSm90INS1_25CollectiveMainloopFwdSm90ILi2EN4cute5tupleIJNS5_1CILi1EEES8_S8_EEENS6_IJNS7_ILi128EEENS7_ILi96EEENS7_ILi192EEEEEELi192ENS_10bfloat16_tEfNS_4arch4Sm90ELb1ELb0ELb1ELb1ELb1ELb1ELb0ELb1ELb1ELb1ELb0ELb0EEENS1_21CollectiveEpilogueFwdINS6_IJSA_SC_SB_EEES9_SE_SG_Li256ELb1ELb1ELb0ELb0EEENS1_36VarlenDynamicPersistentTileSchedulerILi128ELi96ELi256ELi128ELb0ELb1ELb1ELb1ELb1ELb1EEEEEEEEEvNT_6ParamsE,@function
        .size           _ZN7cutlass13device_kernelIN5flash11enable_sm90INS1_16FlashAttnFwdSm90INS1_25CollectiveMainloopFwdSm90ILi2EN4cute5tupleIJNS5_1CILi1EEES8_S8_EEENS6_IJNS7_ILi128EEENS7_ILi96EEENS7_ILi192EEEEEELi192ENS_10bfloat16_tEfNS_4arch4Sm90ELb1ELb0ELb1ELb1ELb1ELb1ELb0ELb1ELb1ELb1ELb0ELb0EEENS1_21CollectiveEpilogueFwdINS6_IJSA_SC_SB_EEES9_SE_SG_Li256ELb1ELb1ELb0ELb0EEENS1_36VarlenDynamicPersistentTileSchedulerILi128ELi96ELi256ELi128ELb0ELb1ELb1ELb1ELb1ELb1EEEEEEEEEvNT_6ParamsE,(.L_x_17 - _ZN7cutlass13device_kernelIN5flash11enable_sm90INS1_16FlashAttnFwdSm90INS1_25CollectiveMainloopFwdSm90ILi2EN4cute5tupleIJNS5_1CILi1EEES8_S8_EEENS6_IJNS7_ILi128EEENS7_ILi96EEENS7_ILi192EEEEEELi192ENS_10bfloat16_tEfNS_4arch4Sm90ELb1ELb0ELb1ELb1ELb1ELb1ELb0ELb1ELb1ELb1ELb0ELb0EEENS1_21CollectiveEpilogueFwdINS6_IJSA_SC_SB_EEES9_SE_SG_Li256ELb1ELb1ELb0ELb0EEENS1_36VarlenDynamicPersistentTileSchedulerILi128ELi96ELi256ELi128ELb0ELb1ELb1ELb1ELb1ELb1EEEEEEEEEvNT_6ParamsE)
        .other          _ZN7cutlass13device_kernelIN5flash11enable_sm90INS1_16FlashAttnFwdSm90INS1_25CollectiveMainloopFwdSm90ILi2EN4cute5tupleIJNS5_1CILi1EEES8_S8_EEENS6_IJNS7_ILi128EEENS7_ILi96EEENS7_ILi192EEEEEELi192ENS_10bfloat16_tEfNS_4arch4Sm90ELb1ELb0ELb1ELb1ELb1ELb1ELb0ELb1ELb1ELb1ELb0ELb0EEENS1_21CollectiveEpilogueFwdINS6_IJSA_SC_SB_EEES9_SE_SG_Li256ELb1ELb1ELb0ELb0EEENS1_36VarlenDynamicPersistentTileSchedulerILi128ELi96ELi256ELi128ELb0ELb1ELb1ELb1ELb1ELb1EEEEEEEEEvNT_6ParamsE,@"STO_CUDA_ENTRY STV_DEFAULT"
_ZN7cutlass13device_kernelIN5flash11enable_sm90INS1_16FlashAttnFwdSm90INS1_25CollectiveMainloopFwdSm90ILi2EN4cute5tupleIJNS5_1CILi1EEES8_S8_EEENS6_IJNS7_ILi128EEENS7_ILi96EEENS7_ILi192EEEEEELi192ENS_10bfloat16_tEfNS_4arch4Sm90ELb1ELb0ELb1ELb1ELb1ELb1ELb0ELb1ELb1ELb1ELb0ELb0EEENS1_21CollectiveEpilogueFwdINS6_IJSA_SC_SB_EEES9_SE_SG_Li256ELb1ELb1ELb0ELb0EEENS1_36VarlenDynamicPersistentTileSchedulerILi128ELi96ELi256ELi128ELb0ELb1ELb1ELb1ELb1ELb1EEEEEEEEEvNT_6ParamsE:
[----:B------:R-:W-:Y:S01]  /*0000*/  LDC R1, c[0x0][0x37c] ;  /* 0x0000df00ff017b82 */ /* 0x000fe20000000800 */
[----:B------:R-:W-:Y:S05]  /*0010*/  EXIT ;  /* 0x000000000000794d */ /* 0x000fea0003800000 */
.L_x_8:
        /* <DEDUP_REMOVED lines=14> */
.L_x_17:


//--------------------- .nv.shared.reserved.0     --------------------------
	.section	.nv.shared.reserved.0,"aw",@nobits
	.weak		__nv_reservedSMEM_offset_0_alias
	.size		__nv_reservedSMEM_offset_0_alias, 0, 64
	.other		__nv_reservedSMEM_offset_0_alias,@"STO_CUDA_RESERVED_SHARED STV_DEFAULT"
__nv_reservedSMEM_offset_0_alias:
	.zero		0
	.zero		64


//--------------------- .nv.global                --------------------------
	.section	.nv.global,"aw",@nobits
.nv.global:
	.type		_ZN80_INTERNAL_56c26c81_44_flash_fwd_hdim192_bf16_paged_softcap_sm90_cu_49158569_34344cute1_E,@object
	.size		_ZN80_INTERNAL_56c26c81_44_flash_fwd_hdim192_bf16_paged_softcap_sm90_cu_49158569_34344cute1_E,(_ZN80_INTERNAL_56c26c81_44_flash_fwd_hdim192_bf16_paged_softcap_sm90_cu_49158569_34344cuda3std3__45__cpo6cbeginE - _ZN80_INTERNAL_56c26c81_44_flash_fwd_hdim192_bf16_paged_softcap_sm90_cu_49158569_34344cute1_E)
_ZN80_INTERNAL_56c26c81_44_flash_fwd_hdim192_bf16_paged_softcap_sm90_cu_49158569_34344cute1_E:
	.zero		1
	.type		_ZN80_INTERNAL_56c26c81_44_flash_fwd_hdim192_bf16_paged_softcap_sm90_cu_49158569_34344cuda3std3__45__cpo6cbeginE,@object
	.size		_ZN80_INTERNAL_56c26c81_44_flash_fwd_hdim192_bf16_paged_softcap_sm90_cu_49158569_34344cuda3std3__45__cpo6cbeginE,(_ZN80_INTERNAL_56c26c81_44_flash_fwd_hdim192_bf16_paged_softcap_sm90_cu_49158569_34344cuda3std3__48in_placeE - _ZN80_INTERNAL_56c26c81_44_flash_fwd_hdim192_bf16_paged_softcap_sm90_cu_49158569_34344cuda3std3__45__cpo6cbeginE)
_ZN80_INTERNAL_56c26c81_44_flash_fwd_hdim192_bf16_paged_softcap_sm90_cu_49158569_34344cuda3std3__45__cpo6cbeginE:
	.zero		1
	.type		_ZN80_INTERNAL_56c26c81_44_flash_fwd_hdim192_bf16_paged_softcap_sm90_cu_49158569_34344cuda3std3__48in_placeE,@object
	.size		_ZN80_INTERNAL_56c26c81_44_flash_fwd_hdim192_bf16_paged_softcap_sm90_cu_49158569_34344cuda3std3__48in_placeE,(_ZN80_INTERNAL_56c26c81_44_flash_fwd_hdim192_bf16_paged_softcap_sm90_cu_49158569_34344cuda3std6ranges3__45__cpo9iter_moveE - _ZN80_INTERNAL_56c26c81_44_flash_fwd_hdim192_bf16_paged_softcap_sm90_cu_49158569_34344cuda3std3__48in_placeE)
_ZN80_INTERNAL_56c26c81_44_flash_fwd_hdim192_bf16_paged_softcap_sm90_cu_49158569_34344cuda3std3__48in_placeE:
	.zero		1
	.type		_ZN80_INTERNAL_56c26c81_44_flash_fwd_hdim192_bf16_paged_softcap_sm90_cu_49158569_34344cuda3std6ranges3__45__cpo9iter_moveE,@object
	.size		_ZN80_INTERNAL_56c26c81_44_flash_fwd_hdim192_bf16_paged_softcap_sm90_cu_49158569_34344cuda3std6ranges3__45__cpo9iter_moveE,(_ZN80_INTERNAL_56c26c81_44_flash_fwd_hdim192_bf16_paged_softcap_sm90_cu_49158569_34344cuda3std3__45__cpo5beginE - _ZN80_INTERNAL_56c26c81_44_flash_fwd_hdim192_bf16_paged_softcap_sm90_cu_49158569_34344cuda3std6ranges3__45__cpo9iter_moveE)
_ZN80_INTERNAL_56c26c81_44_flash_fwd_hdim192_bf16_paged_softcap_sm90_cu_49158569_34344cuda3std6ranges3__45__cpo9iter_moveE:
	.zero		1
	.type		_ZN80_INTERNAL_56c26c81_44_flash_fwd_hdim192_bf16_paged_softcap_sm90_cu_49158569_34344cuda3std3__45__cpo5beginE,@object
	.size		_ZN80_INTERNAL_56c26c81_44_flash_fwd_hdim192_bf16_paged_softcap_sm90_cu_49158569_34344cuda3std3__45__cpo5beginE,(_ZN80_INTERNAL_56c26c81_44_flash_fwd_hdim192_bf16_paged_softcap_sm90_cu_49158569_34344cuda3std3__482_GLOBAL__N__56c26c81_44_flash_fwd_hdim192_bf16_paged_softcap_sm90_cu_49158569_34346ignoreE - _ZN80_INTERNAL_56c26c81_44_flash_fwd_hdim192_bf16_paged_softcap_sm90_cu_49158569_34344cuda3std3__45__cpo5beginE)
_ZN80_INTERNAL_56c26c81_44_flash_fwd_hdim192_bf16_paged_softcap_sm90_cu_49158569_34344cuda3std3__45__cpo5beginE:
	.zero		1
	.type		_ZN80_INTERNAL_56c26c81_44_flash_fwd_hdim192_bf16_paged_softcap_sm90_cu_49158569_34344cuda3std3__482_GLOBAL__N__56c26c81_44_flash_fwd_hdim192_bf16_paged_softcap_sm90_cu_49158569_34346ignoreE,@object
	.size		_ZN80_INTERNAL_56c26c81_44_flash_fwd_hdim192_bf16_paged_softcap_sm90_cu_49158569_34344cuda3std3__482_GLOBAL__N__56c26c81_44_flash_fwd_hdim192_bf16_paged_softcap_sm90_cu_49158569_34346ignoreE,(_ZN80_INTERNAL_56c26c81_44_flash_fwd_hdim192_bf16_paged_softcap_sm90_cu_49158569_34344cute7productE - _ZN80_INTERNAL_56c26c81_44_flash_fwd_hdim192_bf16_paged_softcap_sm90_cu_49158569_34344cuda3std3__482_GLOBAL__N__56c26c81_44_flash_fwd_hdim192_bf16_paged_softcap_sm90_cu_49158569_34346ignoreE)
_ZN80_INTERNAL_56c26c81_44_flash_fwd_hdim192_bf16_paged_softcap_sm90_cu_49158569_34344cuda3std3__482_GLOBAL__N__56c26c81_44_flash_fwd_hdim192_bf16_paged_softcap_sm90_cu_49158569_34346ignoreE:
	.zero		1
	.type		_ZN80_INTERNAL_56c26c81_44_flash_fwd_hdim192_bf16_paged_softcap_sm90_cu_49158569_34344cute7productE,@object
	.size		_ZN80_INTERNAL_56c26c81_44_flash_fwd_hdim192_bf16_paged_softcap_sm90_cu_49158569_34344cute7productE,(_ZN80_INTERNAL_56c26c81_44_flash_fwd_hdim192_bf16_paged_softcap_sm90_cu_49158569_34344cuda3std3__45__cpo3endE - _ZN80_INTERNAL_56c26c81_44_flash_fwd_hdim192_bf16_paged_softcap_sm90_cu_49158569_34344cute7productE)
_ZN80_INTERNAL_56c26c81_44_flash_fwd_hdim192_bf16_paged_softcap_sm90_cu_49158569_34344cute7productE:
	.zero		1
	.type		_ZN80_INTERNAL_56c26c81_44_flash_fwd_hdim192_bf16_paged_softcap_sm90_cu_49158569_34344cuda3std3__45__cpo3endE,@object
	.size		_ZN80_INTERNAL_56c26c81_44_flash_fwd_hdim192_bf16_paged_softcap_sm90_cu_49158569_34344cuda3std3__45__cpo3endE,(_ZN80_INTERNAL_56c26c81_44_flash_fwd_hdim192_bf16_paged_softcap_sm90_cu_49158569_34344cuda3std3__419piecewise_constructE - _ZN80_INTERNAL_56c26c81_44_flash_fwd_hdim192_bf16_paged_softcap_sm90_cu_49158569_34344cuda3std3__45__cpo3endE)
_ZN80_INTERNAL_56c26c81_44_flash_fwd_hdim192_bf16_paged_softcap_sm90_cu_49158569_34344cuda3std3__45__cpo3endE:
	.zero		1
	.type		_ZN80_INTERNAL_56c26c81_44_flash_fwd_hdim192_bf16_paged_softcap_sm90_cu_49158569_34344cuda3std3__419piecewise_constructE,@object
	.size		_ZN80_INTERNAL_56c26c81_44_flash_fwd_hdim192_bf16_paged_softcap_sm90_cu_49158569_34344cuda3std3__419piecewise_constructE,(_ZN80_INTERNAL_56c26c81_44_flash_fwd_hdim192_bf16_paged_softcap_sm90_cu_49158569_34344cuda3std3__45__cpo4cendE - _ZN80_INTERNAL_56c26c81_44_flash_fwd_hdim192_bf16_paged_softcap_sm90_cu_49158569_34344cuda3std3__419piecewise_constructE)
_ZN80_INTERNAL_56c26c81_44_flash_fwd_hdim192_bf16_paged_softcap_sm90_cu_49158569_34344cuda3std3__419piecewise_constructE:
	.zero		1
	.type		_ZN80_INTERNAL_56c26c81_44_flash_fwd_hdim192_bf16_paged_softcap_sm90_cu_49158569_34344cuda3std3__45__cpo4cendE,@object
	.size		_ZN80_INTERNAL_56c26c81_44_flash_fwd_hdim192_bf16_paged_softcap_sm90_cu_49158569_34344cuda3std3__45__cpo4cendE,(_ZN80_INTERNAL_56c26c81_44_flash_fwd_hdim192_bf16_paged_softcap_sm90_cu_49158569_34344cuda3std6ranges3__45__cpo4swapE - _ZN80_INTERNAL_56c26c81_44_flash_fwd_hdim192_bf16_paged_softcap_sm90_cu_49158569_34344cuda3std3__45__cpo4cendE)
_ZN80_INTERNAL_56c26c81_44_flash_fwd_hdim192_bf16_paged_softcap_sm90_cu_49158569_34344cuda3std3__45__cpo4cendE:
	.zero		1
	.type		_ZN80_INTERNAL_56c26c81_44_flash_fwd_hdim192_bf16_paged_softcap_sm90_cu_49158569_34344cuda3std6ranges3__45__cpo4swapE,@object
	.size		_ZN80_INTERNAL_56c26c81_44_flash_fwd_hdim192_bf16_paged_softcap_sm90_cu_49158569_34344cuda3std6ranges3__45__cpo4swapE,(.L_7 - _ZN80_INTERNAL_56c26c81_44_flash_fwd_hdim192_bf16_paged_softcap_sm90_cu_49158569_34344cuda3std6ranges3__45__cpo4swapE)
_ZN80_INTERNAL_56c26c81_44_flash_fwd_hdim192_bf16_paged_softcap_sm90_cu_49158569_34344cuda3std6ranges3__45__cpo4swapE:
	.zero		1
.L_7:


//--------------------- .nv.constant0._ZN7cutlass13device_kernelIN5flash11enable_sm90INS1_16FlashAttnFwdSm90INS1_25CollectiveMainloopFwdSm90ILi2EN4cute5tupleIJNS5_1CILi1EEES8_S8_EEENS6_IJNS7_ILi128EEENS7_ILi96EEENS7_ILi192EEEEEELi192ENS_10bfloat16_tEfNS_4arch4Sm90ELb0ELb0ELb1ELb0ELb1ELb0ELb0ELb1ELb1ELb1ELb0ELb0EEENS1_21CollectiveEpilogueFwdINS6_IJSA_SC_SB_EEES9_SE_SG_Li256ELb0ELb1ELb0ELb0EEENS1_29StaticPersistentTileSchedulerILb0EEEEEEEEEvNT_6ParamsE --------------------------
	.section	.nv.constant0._ZN7cutlass13device_kernelIN5flash11enable_sm90INS1_16FlashAttnFwdSm90INS1_25CollectiveMainloopFwdSm90ILi2EN4cute5tupleIJNS5_1CILi1EEES8_S8_EEENS6_IJNS7_ILi128EEENS7_ILi96EEENS7_ILi192EEEEEELi192ENS_10bfloat16_tEfNS_4arch4Sm90ELb0ELb0ELb1ELb0ELb1ELb0ELb0ELb1ELb1ELb1ELb0ELb0EEENS1_21CollectiveEpilogueFwdINS6_IJSA_SC_SB_EEES9_SE_SG_Li256ELb0ELb1ELb0ELb0EEENS1_29StaticPersistentTileSchedulerILb0EEEEEEEEEvNT_6ParamsE,"a",@progbits
	.sectionflags	@""
	.align	4
.nv.constant0._ZN7cutlass13device_kernelIN5flash11enable_sm90INS1_16FlashAttnFwdSm90INS1_25CollectiveMainloopFwdSm90ILi2EN4cute5tupleIJNS5_1CILi1EEES8_S8_EEENS6_IJNS7_ILi128EEENS7_ILi96EEENS7_ILi192EEEEEELi192ENS_10bfloat16_tEfNS_4arch4Sm90ELb0ELb0ELb1ELb0ELb1ELb0ELb0ELb1ELb1ELb1ELb0ELb0EEENS1_21CollectiveEpilogueFwdINS6_IJSA_SC_SB_EEES9_SE_SG_Li256ELb0ELb1ELb0ELb0EEENS1_29StaticPersistentTileSchedulerILb0EEEEEEEEEvNT_6ParamsE:
	.zero		3456


//--------------------- .nv.constant0._ZN7cutlass13device_kernelIN5flash11enable_sm90INS1_16FlashAttnFwdSm90INS1_25CollectiveMainloopFwdSm90ILi2EN4cute5tupleIJNS5_1CILi1EEES8_S8_EEENS6_IJNS7_ILi128EEENS7_ILi96EEENS7_ILi192EEEEEELi192ENS_10bfloat16_tEfNS_4arch4Sm90ELb0ELb0ELb1ELb1ELb1ELb0ELb0ELb1ELb1ELb1ELb0ELb0EEENS1_21CollectiveEpilogueFwdINS6_IJSA_SC_SB_EEES9_SE_SG_Li256ELb1ELb1ELb0ELb0EEENS1_36VarlenDynamicPersistentTileSchedulerILi128ELi96ELi256ELi128ELb0ELb1ELb1ELb0ELb1ELb1EEEEEEEEEvNT_6ParamsE --------------------------
	.section	.nv.constant0._ZN7cutlass13device_kernelIN5flash11enable_sm90INS1_16FlashAttnFwdSm90INS1_25CollectiveMainloopFwdSm90ILi2EN4cute5tupleIJNS5_1CILi1EEES8_S8_EEENS6_IJNS7_ILi128EEENS7_ILi96EEENS7_ILi192EEEEEELi192ENS_10bfloat16_tEfNS_4arch4Sm90ELb0ELb0ELb1ELb1ELb1ELb0ELb0ELb1ELb1ELb1ELb0ELb0EEENS1_21CollectiveEpilogueFwdINS6_IJSA_SC_SB_EEES9_SE_SG_Li256ELb1ELb1ELb0ELb0EEENS1_36VarlenDynamicPersistentTileSchedulerILi128ELi96ELi256ELi128ELb0ELb1ELb1ELb0ELb1ELb1EEEEEEEEEvNT_6ParamsE,"a",@progbits
	.sectionflags	@""
	.align	4
.nv.constant0._ZN7cutlass13device_kernelIN5flash11enable_sm90INS1_16FlashAttnFwdSm90INS1_25CollectiveMainloopFwdSm90ILi2EN4cute5tupleIJNS5_1CILi1EEES8_S8_EEENS6_IJNS7_ILi128EEENS7_ILi96EEENS7_ILi192EEEEEELi192ENS_10bfloat16_tEfNS_4arch4Sm90ELb0ELb0ELb1ELb1ELb1ELb0ELb0ELb1ELb1ELb1ELb0ELb0EEENS1_21CollectiveEpilogueFwdINS6_IJSA_SC_SB_EEES9_SE_SG_Li256ELb1ELb1ELb0ELb0EEENS1_36VarlenDynamicPersistentTileSchedulerILi128ELi96ELi256ELi128ELb0ELb1ELb1ELb0ELb1ELb1EEEEEEEEEvNT_6ParamsE:
	.zero		3584


//--------------------- .nv.constant0._ZN7cutlass13device_kernelIN5flash11enable_sm90INS1_16FlashAttnFwdSm90INS1_25CollectiveMainloopFwdSm90ILi2EN4cute5tupleIJNS5_1CILi1EEES8_S8_EEENS6_IJNS7_ILi128EEENS7_ILi96EEENS7_ILi192EEEEEELi192ENS_10bfloat16_tEfNS_4arch4Sm90ELb0ELb0ELb1ELb1ELb1ELb1ELb0ELb1ELb1ELb1ELb0ELb0EEENS1_21CollectiveEpilogueFwdINS6_IJSA_SC_SB_EEES9_SE_SG_Li256ELb1ELb1ELb0ELb0EEENS1_36VarlenDynamicPersistentTileSchedulerILi128ELi96ELi256ELi128ELb0ELb1ELb1ELb0ELb1ELb1EEEEEEEEEvNT_6ParamsE --------------------------
	.section	.nv.constant0._ZN7cutlass13device_kernelIN5flash11enable_sm90INS1_16FlashAttnFwdSm90INS1_25CollectiveMainloopFwdSm90ILi2EN4cute5tupleIJNS5_1CILi1EEES8_S8_EEENS6_IJNS7_ILi128EEENS7_ILi96EEENS7_ILi192EEEEEELi192ENS_10bfloat16_tEfNS_4arch4Sm90ELb0ELb0ELb1ELb1ELb1ELb1ELb0ELb1ELb1ELb1ELb0ELb0EEENS1_21CollectiveEpilogueFwdINS6_IJSA_SC_SB_EEES9_SE_SG_Li256ELb1ELb1ELb0ELb0EEENS1_36VarlenDynamicPersistentTileSchedulerILi128ELi96ELi256ELi128ELb0ELb1ELb1ELb0ELb1ELb1EEEEEEEEEvNT_6ParamsE,"a",@progbits
	.sectionflags	@""
	.align	4
.nv.constant0._ZN7cutlass13device_kernelIN5flash11enable_sm90INS1_16FlashAttnFwdSm90INS1_25CollectiveMainloopFwdSm90ILi2EN4cute5tupleIJNS5_1CILi1EEES8_S8_EEENS6_IJNS7_ILi128EEENS7_ILi96EEENS7_ILi192EEEEEELi192ENS_10bfloat16_tEfNS_4arch4Sm90ELb0ELb0ELb1ELb1ELb1ELb1ELb0ELb1ELb1ELb1ELb0ELb0EEENS1_21CollectiveEpilogueFwdINS6_IJSA_SC_SB_EEES9_SE_SG_Li256ELb1ELb1ELb0ELb0EEENS1_36VarlenDynamicPersistentTileSchedulerILi128ELi96ELi256ELi128ELb0ELb1ELb1ELb0ELb1ELb1EEEEEEEEEvNT_6ParamsE:
	.zero		3584


//--------------------- .nv.constant0._ZN7cutlass13device_kernelIN5flash11enable_sm90INS1_16FlashAttnFwdSm90INS1_25CollectiveMainloopFwdSm90ILi2EN4cute5tupleIJNS5_1CILi1EEES8_S8_EEENS6_IJNS7_ILi128EEENS7_ILi96EEENS7_ILi192EEEEEELi192ENS_10bfloat16_tEfNS_4arch4Sm90ELb0ELb1ELb1ELb0ELb1ELb0ELb0ELb1ELb1ELb1ELb0ELb0EEENS1_21CollectiveEpilogueFwdINS6_IJSA_SC_SB_EEES9_SE_SG_Li256ELb0ELb1ELb0ELb0EEENS1_30DynamicPersistentTileSchedulerILi256ELi128ELb0ELb1ELb1EEEEEEEEEvNT_6ParamsE --------------------------
	.section	.nv.constant0._ZN7cutlass13device_kernelIN5flash11enable_sm90INS1_16FlashAttnFwdSm90INS1_25CollectiveMainloopFwdSm90ILi2EN4cute5tupleIJNS5_1CILi1EEES8_S8_EEENS6_IJNS7_ILi128EEENS7_ILi96EEENS7_ILi192EEEEEELi192ENS_10bfloat16_tEfNS_4arch4Sm90ELb0ELb1ELb1ELb0ELb1ELb0ELb0ELb1ELb1ELb1ELb0ELb0EEENS1_21CollectiveEpilogueFwdINS6_IJSA_SC_SB_EEES9_SE_SG_Li256ELb0ELb1ELb0ELb0EEENS1_30DynamicPersistentTileSchedulerILi256ELi128ELb0ELb1ELb1EEEEEEEEEvNT_6ParamsE,"a",@progbits
	.sectionflags	@""
	.align	4
.nv.constant0._ZN7cutlass13device_kernelIN5flash11enable_sm90INS1_16FlashAttnFwdSm90INS1_25CollectiveMainloopFwdSm90ILi2EN4cute5tupleIJNS5_1CILi1EEES8_S8_EEENS6_IJNS7_ILi128EEENS7_ILi96EEENS7_ILi192EEEEEELi192ENS_10bfloat16_tEfNS_4arch4Sm90ELb0ELb1ELb1ELb0ELb1ELb0ELb0ELb1ELb1ELb1ELb0ELb0EEENS1_21CollectiveEpilogueFwdINS6_IJSA_SC_SB_EEES9_SE_SG_Li256ELb0ELb1ELb0ELb0EEENS1_30DynamicPersistentTileSchedulerILi256ELi128ELb0ELb1ELb1EEEEEEEEEvNT_6ParamsE:
	.zero		3584


//--------------------- .nv.constant0._ZN7cutlass13device_kernelIN5flash11enable_sm90INS1_16FlashAttnFwdSm90INS1_25CollectiveMainloopFwdSm90ILi2EN4cute5tupleIJNS5_1CILi1EEES8_S8_EEENS6_IJNS7_ILi128EEENS7_ILi96EEENS7_ILi192EEEEEELi192ENS_10bfloat16_tEfNS_4arch4Sm90ELb0ELb1ELb1ELb1ELb1ELb0ELb0ELb1ELb1ELb1ELb0ELb0EEENS1_21CollectiveEpilogueFwdINS6_IJSA_SC_SB_EEES9_SE_SG_Li256ELb1ELb1ELb0ELb0EEENS1_36VarlenDynamicPersistentTileSchedulerILi128ELi96ELi256ELi128ELb0ELb1ELb1ELb1ELb0ELb1EEEEEEEEEvNT_6ParamsE --------------------------
	.section	.nv.constant0._ZN7cutlass13device_kernelIN5flash11enable_sm90INS1_16FlashAttnFwdSm90INS1_25CollectiveMainloopFwdSm90ILi2EN4cute5tupleIJNS5_1CILi1EEES8_S8_EEENS6_IJNS7_ILi128EEENS7_ILi96EEENS7_ILi192EEEEEELi192ENS_10bfloat16_tEfNS_4arch4Sm90ELb0ELb1ELb1ELb1ELb1ELb0ELb0ELb1ELb1ELb1ELb0ELb0EEENS1_21CollectiveEpilogueFwdINS6_IJSA_SC_SB_EEES9_SE_SG_Li256ELb1ELb1ELb0ELb0EEENS1_36VarlenDynamicPersistentTileSchedulerILi128ELi96ELi256ELi128ELb0ELb1ELb1ELb1ELb0ELb1EEEEEEEEEvNT_6ParamsE,"a",@progbits
	.sectionflags	@""
	.align	4
.nv.constant0._ZN7cutlass13device_kernelIN5flash11enable_sm90INS1_16FlashAttnFwdSm90INS1_25CollectiveMainloopFwdSm90ILi2EN4cute5tupleIJNS5_1CILi1EEES8_S8_EEENS6_IJNS7_ILi128EEENS7_ILi96EEENS7_ILi192EEEEEELi192ENS_10bfloat16_tEfNS_4arch4Sm90ELb0ELb1ELb1ELb1ELb1ELb0ELb0ELb1ELb1ELb1ELb0ELb0EEENS1_21CollectiveEpilogueFwdINS6_IJSA_SC_SB_EEES9_SE_SG_Li256ELb1ELb1ELb0ELb0EEENS1_36VarlenDynamicPersistentTileSchedulerILi128ELi96ELi256ELi128ELb0ELb1ELb1ELb1ELb0ELb1EEEEEEEEEvNT_6ParamsE:
	.zero		3584


//--------------------- .nv.constant0._ZN7cutlass13device_kernelIN5flash11enable_sm90INS1_16FlashAttnFwdSm90INS1_25CollectiveMainloopFwdSm90ILi2EN4cute5tupleIJNS5_1CILi1EEES8_S8_EEENS6_IJNS7_ILi128EEENS7_ILi96EEENS7_ILi192EEEEEELi192ENS_10bfloat16_tEfNS_4arch4Sm90ELb0ELb1ELb1ELb1ELb1ELb1ELb0ELb1ELb1ELb1ELb0ELb0EEENS1_21CollectiveEpilogueFwdINS6_IJSA_SC_SB_EEES9_SE_SG_Li256ELb1ELb1ELb0ELb0EEENS1_36VarlenDynamicPersistentTileSchedulerILi128ELi96ELi256ELi128ELb0ELb1ELb1ELb1ELb0ELb1EEEEEEEEEvNT_6ParamsE --------------------------
	.section	.nv.constant0._ZN7cutlass13device_kernelIN5flash11enable_sm90INS1_16FlashAttnFwdSm90INS1_25CollectiveMainloopFwdSm90ILi2EN4cute5tupleIJNS5_1CILi1EEES8_S8_EEENS6_IJNS7_ILi128EEENS7_ILi96EEENS7_ILi192EEEEEELi192ENS_10bfloat16_tEfNS_4arch4Sm90ELb0ELb1ELb1ELb1ELb1ELb1ELb0ELb1ELb1ELb1ELb0ELb0EEENS1_21CollectiveEpilogueFwdINS6_IJSA_SC_SB_EEES9_SE_SG_Li256ELb1ELb1ELb0ELb0EEENS1_36VarlenDynamicPersistentTileSchedulerILi128ELi96ELi256ELi128ELb0ELb1ELb1ELb1ELb0ELb1EEEEEEEEEvNT_6ParamsE,"a",@progbits
	.sectionflags	@""
	.align	4
.nv.constant0._ZN7cutlass13device_kernelIN5flash11enable_sm90INS1_16FlashAttnFwdSm90INS1_25CollectiveMainloopFwdSm90ILi2EN4cute5tupleIJNS5_1CILi1EEES8_S8_EEENS6_IJNS7_ILi128EEENS7_ILi96EEENS7_ILi192EEEEEELi192ENS_10bfloat16_tEfNS_4arch4Sm90ELb0ELb1ELb1ELb1ELb1ELb1ELb0ELb1ELb1ELb1ELb0ELb0EEENS1_21CollectiveEpilogueFwdINS6_IJSA_SC_SB_EEES9_SE_SG_Li256ELb1ELb1ELb0ELb0EEENS1_36VarlenDynamicPersistentTileSchedulerILi128ELi96ELi256ELi128ELb0ELb1ELb1ELb1ELb0ELb1EEEEEEEEEvNT_6ParamsE:
	.zero		3584


//--------------------- .nv.constant0._ZN7cutlass13device_kernelIN5flash11enable_sm90INS1_16FlashAttnFwdSm90INS1_25CollectiveMainloopFwdSm90ILi2EN4cute5tupleIJNS5_1CILi1EEES8_S8_EEENS6_IJNS7_ILi128EEENS7_ILi96EEENS7_ILi192EEEEEELi192ENS_10bfloat16_tEfNS_4arch4Sm90ELb1ELb0ELb1ELb0ELb1ELb0ELb0ELb1ELb1ELb1ELb0ELb0EEENS1_21CollectiveEpilogueFwdINS6_IJSA_SC_SB_EEES9_SE_SG_Li256ELb0ELb1ELb0ELb0EEENS1_30DynamicPersistentTileSchedulerILi256ELi128ELb0ELb1ELb1EEEEEEEEEvNT_6ParamsE --------------------------
	.section	.nv.constant0._ZN7cutlass13device_kernelIN5flash11enable_sm90INS1_16FlashAttnFwdSm90INS1_25CollectiveMainloopFwdSm90ILi2EN4cute5tupleIJNS5_1CILi1EEES8_S8_EEENS6_IJNS7_ILi128EEENS7_ILi96EEENS7_ILi192EEEEEELi192ENS_10bfloat16_tEfNS_4arch4Sm90ELb1ELb0ELb1ELb0ELb1ELb0ELb0ELb1ELb1ELb1ELb0ELb0EEENS1_21CollectiveEpilogueFwdINS6_IJSA_SC_SB_EEES9_SE_SG_Li256ELb0ELb1ELb0ELb0EEENS1_30DynamicPersistentTileSchedulerILi256ELi128ELb0ELb1ELb1EEEEEEEEEvNT_6ParamsE,"a",@progbits
	.sectionflags	@""
	.align	4
.nv.constant0._ZN7cutlass13device_kernelIN5flash11enable_sm90INS1_16FlashAttnFwdSm90INS1_25CollectiveMainloopFwdSm90ILi2EN4cute5tupleIJNS5_1CILi1EEES8_S8_EEENS6_IJNS7_ILi128EEENS7_ILi96EEENS7_ILi192EEEEEELi192ENS_10bfloat16_tEfNS_4arch4Sm90ELb1ELb0ELb1ELb0ELb1ELb0ELb0ELb1ELb1ELb1ELb0ELb0EEENS1_21CollectiveEpilogueFwdINS6_IJSA_SC_SB_EEES9_SE_SG_Li256ELb0ELb1ELb0ELb0EEENS1_30DynamicPersistentTileSchedulerILi256ELi128ELb0ELb1ELb1EEEEEEEEEvNT_6ParamsE:
	.zero		3584


//--------------------- .nv.constant0._ZN7cutlass13device_kernelIN5flash11enable_sm90INS1_16FlashAttnFwdSm90INS1_25CollectiveMainloopFwdSm90ILi2EN4cute5tupleIJNS5_1CILi1EEES8_S8_EEENS6_IJNS7_ILi128EEENS7_ILi96EEENS7_ILi192EEEEEELi192ENS_10bfloat16_tEfNS_4arch4Sm90ELb1ELb0ELb1ELb1ELb1ELb0ELb0ELb1ELb1ELb1ELb0ELb0EEENS1_21CollectiveEpilogueFwdINS6_IJSA_SC_SB_EEES9_SE_SG_Li256ELb1ELb1ELb0ELb0EEENS1_36VarlenDynamicPersistentTileSchedulerILi128ELi96ELi256ELi128ELb0ELb1ELb1ELb1ELb1ELb1EEEEEEEEEvNT_6ParamsE --------------------------
	.section	.nv.constant0._ZN7cutlass13device_kernelIN5flash11enable_sm90INS1_16FlashAttnFwdSm90INS1_25CollectiveMainloopFwdSm90ILi2EN4cute5tupleIJNS5_1CILi1EEES8_S8_EEENS6_IJNS7_ILi128EEENS7_ILi96EEENS7_ILi192EEEEEELi192ENS_10bfloat16_tEfNS_4arch4Sm90ELb1ELb0ELb1ELb1ELb1ELb0ELb0ELb1ELb1ELb1ELb0ELb0EEENS1_21CollectiveEpilogueFwdINS6_IJSA_SC_SB_EEES9_SE_SG_Li256ELb1ELb1ELb0ELb0EEENS1_36VarlenDynamicPersistentTileSchedulerILi128ELi96ELi256ELi128ELb0ELb1ELb1ELb1ELb1ELb1EEEEEEEEEvNT_6ParamsE,"a",@progbits
	.sectionflags	@""
	.align	4
.nv.constant0._ZN7cutlass13device_kernelIN5flash11enable_sm90INS1_16FlashAttnFwdSm90INS1_25CollectiveMainloopFwdSm90ILi2EN4cute5tupleIJNS5_1CILi1EEES8_S8_EEENS6_IJNS7_ILi128EEENS7_ILi96EEENS7_ILi192EEEEEELi192ENS_10bfloat16_tEfNS_4arch4Sm90ELb1ELb0ELb1ELb1ELb1ELb0ELb0ELb1ELb1ELb1ELb0ELb0EEENS1_21CollectiveEpilogueFwdINS6_IJSA_SC_SB_EEES9_SE_SG_Li256ELb1ELb1ELb0ELb0EEENS1_36VarlenDynamicPersistentTileSchedulerILi128ELi96ELi256ELi128ELb0ELb1ELb1ELb1ELb1ELb1EEEEEEEEEvNT_6ParamsE:
	.zero		3584


//--------------------- .nv.constant0._ZN7cutlass13device_kernelIN5flash11enable_sm90INS1_16FlashAttnFwdSm90INS1_25CollectiveMainloopFwdSm90ILi2EN4cute5tupleIJNS5_1CILi1EEES8_S8_EEENS6_IJNS7_ILi128EEENS7_ILi96EEENS7_ILi192EEEEEELi192ENS_10bfloat16_tEfNS_4arch4Sm90ELb1ELb0ELb1ELb1ELb1ELb1ELb0ELb1ELb1ELb1ELb0ELb0EEENS1_21CollectiveEpilogueFwdINS6_IJSA_SC_SB_EEES9_SE_SG_Li256ELb1ELb1ELb0ELb0EEENS1_36VarlenDynamicPersistentTileSchedulerILi128ELi96ELi256ELi128ELb0ELb1ELb1ELb1ELb1ELb1EEEEEEEEEvNT_6ParamsE --------------------------
	.section	.nv.constant0._ZN7cutlass13device_kernelIN5flash11enable_sm90INS1_16FlashAttnFwdSm90INS1_25CollectiveMainloopFwdSm90ILi2EN4cute5tupleIJNS5_1CILi1EEES8_S8_EEENS6_IJNS7_ILi128EEENS7_ILi96EEENS7_ILi192EEEEEELi192ENS_10bfloat16_tEfNS_4arch4Sm90ELb1ELb0ELb1ELb1ELb1ELb1ELb0ELb1ELb1ELb1ELb0ELb0EEENS1_21CollectiveEpilogueFwdINS6_IJSA_SC_SB_EEES9_SE_SG_Li256ELb1ELb1ELb0ELb0EEENS1_36VarlenDynamicPersistentTileSchedulerILi128ELi96ELi256ELi128ELb0ELb1ELb1ELb1ELb1ELb1EEEEEEEEEvNT_6ParamsE,"a",@progbits
	.sectionflags	@""
	.align	4
.nv.constant0._ZN7cutlass13device_kernelIN5flash11enable_sm90INS1_16FlashAttnFwdSm90INS1_25CollectiveMainloopFwdSm90ILi2EN4cute5tupleIJNS5_1CILi1EEES8_S8_EEENS6_IJNS7_ILi128EEENS7_ILi96EEENS7_ILi192EEEEEELi192ENS_10bfloat16_tEfNS_4arch4Sm90ELb1ELb0ELb1ELb1ELb1ELb1ELb0ELb1ELb1ELb1ELb0ELb0EEENS1_21CollectiveEpilogueFwdINS6_IJSA_SC_SB_EEES9_SE_SG_Li256ELb1ELb1ELb0ELb0EEENS1_36VarlenDynamicPersistentTileSchedulerILi128ELi96ELi256ELi128ELb0ELb1ELb1ELb1ELb1ELb1EEEEEEEEEvNT_6ParamsE:
	.zero		3584


//--------------------- SYMBOLS --------------------------

	.type		.nv.reservedSmem.offset0,@object
	.size		.nv.reservedSmem.offset0,0x4
